	.target	sm_100a

	.elftype	@"ET_EXEC"


//--------------------- .note.nv.tkinfo           --------------------------
	.section	.note.nv.tkinfo,"",@"SHT_NOTE"
	.sectionflags	@"SHF_NOTE_NV_TKINFO"
	.tkinfo
        /*0018*/ 	.word	0x00000002
        /*0030*/ 	.string	""
        /*0030*/ 	.string	"ptxas"
        /*0030*/ 	.string	"Cuda compilation tools, release 13.0, V13.0.88"
        /*0030*/ 	.string	"Build cuda_13.0.r13.0/compiler.36424714_0"
        /*0030*/ 	.string	"-arch sm_100a -m 64 "



//--------------------- .note.nv.cuinfo           --------------------------
	.section	.note.nv.cuinfo,"",@"SHT_NOTE"
	.sectionflags	@"SHF_NOTE_NV_CUINFO"
        /*0018*/ 	.short	0x0002
        /*001a*/ 	.short	0x0064
        /*001c*/ 	.short	0x0082
	.zero		2


//--------------------- .nv.info                  --------------------------
	.section	.nv.info,"",@"SHT_CUDA_INFO"
	.align	4


	//----- nvinfo : EIATTR_REGCOUNT
	.align		4
        /*0000*/ 	.byte	0x04, 0x2f
        /*0002*/ 	.short	(.L_19 - .L_18)
	.align		4
.L_18:
        /*0004*/ 	.word	index@(_ZN7cutlass13device_kernelINS_4gemm6kernel13GemmUniversalIN4cute5tupleIJiiiiEEENS1_10collective13CollectiveMmaINS1_35MainloopSm100TmaUmmaWarpSpecializedILi6ELi2ELi4ENS5_IJNS4_1CILi1EEESB_SB_EEEEENS5_IJNSA_ILi64EEESE_NSA_ILi128EEEEEEaNS5_IJlSB_lEEEaSH_NS4_8TiledMMAINS4_8MMA_AtomIJNS4_15SM100_MMA_S8_SSIaaiLi64ELi64ELNS4_4UMMA5MajorE0ELSM_0ELNSL_8SaturateE0EEEEEENS4_6LayoutISC_NS5_IJNSA_ILi0EEESR_SR_EEEEENS5_IJNS4_10UnderscoreESU_SU_EEEEENS4_13SM90_TMA_LOADENS4_14ComposedLayoutINS4_7SwizzleILi3ELi4ELi3EEENS4_18smem_ptr_flag_bitsILi8EEENSQ_INS5_IJNSA_ILi8EEESF_EEENS5_IJSF_SB_EEEEEEEvNS4_8identityESX_S17_vS18_EENS_8epilogue10collective18CollectiveEpilogueINS1A_23Sm100TmaWarpSpecializedILi1ELi1ELi32ELb0ELb0EEEJSG_NS5_IJNSQ_ISE_SB_EES1F_EEEaSH_aSH_NS1A_6fusion15FusionCallbacksIS1E_NS1H_17LinearCombinationIaiaiLNS_15FloatRoundStyleE2EEESG_S1G_JEEENS4_5SM1004TMEM4LOAD26SM100_TMEM_LOAD_16dp32b32xESX_NSY_INSZ_ILi2ELi4ELi3EEES12_NSQ_INS5_IJS13_SE_EEENS5_IJSE_SB_EEEEEEENS4_39AutoVectorizingCopyWithAssumedAlignmentILi128EEENS4_14SM90_TMA_STOREES1V_S1X_S1X_EEEvvEEEEvNT_6ParamsE)
        /*0008*/ 	.word	0x0000007b


	//----- nvinfo : EIATTR_FRAME_SIZE
	.align		4
.L_19:
        /*000c*/ 	.byte	0x04, 0x11
        /*000e*/ 	.short	(.L_21 - .L_20)
	.align		4
.L_20:
        /*0010*/ 	.word	index@($__internal_2_$__cuda_sm10x_tcgen05_guardrail_trap_unallocated_columns_being_dealloced)
        /*0014*/ 	.word	0x00000000


	//----- nvinfo : EIATTR_FRAME_SIZE
	.align		4
.L_21:
        /*0018*/ 	.byte	0x04, 0x11
        /*001a*/ 	.short	(.L_23 - .L_22)
	.align		4
.L_22:
        /*001c*/ 	.word	index@($__internal_1_$__cuda_sm10x_tcgen05_guardrail_trap_phase_invalid_during_alloc)
        /*0020*/ 	.word	0x00000000


	//----- nvinfo : EIATTR_FRAME_SIZE
	.align		4
.L_23:
        /*0024*/ 	.byte	0x04, 0x11
        /*0026*/ 	.short	(.L_25 - .L_24)
	.align		4
.L_24:
        /*0028*/ 	.word	index@($__internal_0_$__cuda_sm10x_tcgen05_guardrail_trap_col_being_dealloced_not_returned_by_alloc)
        /*002c*/ 	.word	0x00000000


	//----- nvinfo : EIATTR_FRAME_SIZE
	.align		4
.L_25:
        /*0030*/ 	.byte	0x04, 0x11
        /*0032*/ 	.short	(.L_27 - .L_26)
	.align		4
.L_26:
        /*0034*/ 	.word	index@(_ZN7cutlass13device_kernelINS_4gemm6kernel13GemmUniversalIN4cute5tupleIJiiiiEEENS1_10collective13CollectiveMmaINS1_35MainloopSm100TmaUmmaWarpSpecializedILi6ELi2ELi4ENS5_IJNS4_1CILi1EEESB_SB_EEEEENS5_IJNSA_ILi64EEESE_NSA_ILi128EEEEEEaNS5_IJlSB_lEEEaSH_NS4_8TiledMMAINS4_8MMA_AtomIJNS4_15SM100_MMA_S8_SSIaaiLi64ELi64ELNS4_4UMMA5MajorE0ELSM_0ELNSL_8SaturateE0EEEEEENS4_6LayoutISC_NS5_IJNSA_ILi0EEESR_SR_EEEEENS5_IJNS4_10UnderscoreESU_SU_EEEEENS4_13SM90_TMA_LOADENS4_14ComposedLayoutINS4_7SwizzleILi3ELi4ELi3EEENS4_18smem_ptr_flag_bitsILi8EEENSQ_INS5_IJNSA_ILi8EEESF_EEENS5_IJSF_SB_EEEEEEEvNS4_8identityESX_S17_vS18_EENS_8epilogue10collective18CollectiveEpilogueINS1A_23Sm100TmaWarpSpecializedILi1ELi1ELi32ELb0ELb0EEEJSG_NS5_IJNSQ_ISE_SB_EES1F_EEEaSH_aSH_NS1A_6fusion15FusionCallbacksIS1E_NS1H_17LinearCombinationIaiaiLNS_15FloatRoundStyleE2EEESG_S1G_JEEENS4_5SM1004TMEM4LOAD26SM100_TMEM_LOAD_16dp32b32xESX_NSY_INSZ_ILi2ELi4ELi3EEES12_NSQ_INS5_IJS13_SE_EEENS5_IJSE_SB_EEEEEEENS4_39AutoVectorizingCopyWithAssumedAlignmentILi128EEENS4_14SM90_TMA_STOREES1V_S1X_S1X_EEEvvEEEEvNT_6ParamsE)
        /*0038*/ 	.word	0x00000000


	//----- nvinfo : EIATTR_MIN_STACK_SIZE
	.align		4
.L_27:
        /*003c*/ 	.byte	0x04, 0x12
        /*003e*/ 	.short	(.L_29 - .L_28)
	.align		4
.L_28:
        /*0040*/ 	.word	index@(_ZN7cutlass13device_kernelINS_4gemm6kernel13GemmUniversalIN4cute5tupleIJiiiiEEENS1_10collective13CollectiveMmaINS1_35MainloopSm100TmaUmmaWarpSpecializedILi6ELi2ELi4ENS5_IJNS4_1CILi1EEESB_SB_EEEEENS5_IJNSA_ILi64EEESE_NSA_ILi128EEEEEEaNS5_IJlSB_lEEEaSH_NS4_8TiledMMAINS4_8MMA_AtomIJNS4_15SM100_MMA_S8_SSIaaiLi64ELi64ELNS4_4UMMA5MajorE0ELSM_0ELNSL_8SaturateE0EEEEEENS4_6LayoutISC_NS5_IJNSA_ILi0EEESR_SR_EEEEENS5_IJNS4_10UnderscoreESU_SU_EEEEENS4_13SM90_TMA_LOADENS4_14ComposedLayoutINS4_7SwizzleILi3ELi4ELi3EEENS4_18smem_ptr_flag_bitsILi8EEENSQ_INS5_IJNSA_ILi8EEESF_EEENS5_IJSF_SB_EEEEEEEvNS4_8identityESX_S17_vS18_EENS_8epilogue10collective18CollectiveEpilogueINS1A_23Sm100TmaWarpSpecializedILi1ELi1ELi32ELb0ELb0EEEJSG_NS5_IJNSQ_ISE_SB_EES1F_EEEaSH_aSH_NS1A_6fusion15FusionCallbacksIS1E_NS1H_17LinearCombinationIaiaiLNS_15FloatRoundStyleE2EEESG_S1G_JEEENS4_5SM1004TMEM4LOAD26SM100_TMEM_LOAD_16dp32b32xESX_NSY_INSZ_ILi2ELi4ELi3EEES12_NSQ_INS5_IJS13_SE_EEENS5_IJSE_SB_EEEEEEENS4_39AutoVectorizingCopyWithAssumedAlignmentILi128EEENS4_14SM90_TMA_STOREES1V_S1X_S1X_EEEvvEEEEvNT_6ParamsE)
        /*0044*/ 	.word	0x00000000
.L_29:


//--------------------- .nv.compat                --------------------------
	.section	.nv.compat,"",@"SHT_CUDA_COMPAT_INFO"
	.align	4
        /*0000*/ 	.byte	0x02, 0x09, 0x01, 0x00, 0x02, 0x02, 0x03, 0x00, 0x02, 0x05, 0x06, 0x00, 0x03, 0x07, 0x01, 0x01
        /*0010*/ 	.byte	0x02, 0x03, 0x01, 0x00, 0x02, 0x06, 0x01, 0x00, 0x04, 0x0b, 0x08, 0x00, 0x01, 0x00, 0x00, 0x00
        /*0020*/ 	.byte	0x00, 0x00, 0x00, 0x00


//--------------------- .nv.info._ZN7cutlass13device_kernelINS_4gemm6kernel13GemmUniversalIN4cute5tupleIJiiiiEEENS1_10collective13CollectiveMmaINS1_35MainloopSm100TmaUmmaWarpSpecializedILi6ELi2ELi4ENS5_IJNS4_1CILi1EEESB_SB_EEEEENS5_IJNSA_ILi64EEESE_NSA_ILi128EEEEEEaNS5_IJlSB_lEEEaSH_NS4_8TiledMMAINS4_8MMA_AtomIJNS4_15SM100_MMA_S8_SSIaaiLi64ELi64ELNS4_4UMMA5MajorE0ELSM_0ELNSL_8SaturateE0EEEEEENS4_6LayoutISC_NS5_IJNSA_ILi0EEESR_SR_EEEEENS5_IJNS4_10UnderscoreESU_SU_EEEEENS4_13SM90_TMA_LOADENS4_14ComposedLayoutINS4_7SwizzleILi3ELi4ELi3EEENS4_18smem_ptr_flag_bitsILi8EEENSQ_INS5_IJNSA_ILi8EEESF_EEENS5_IJSF_SB_EEEEEEEvNS4_8identityESX_S17_vS18_EENS_8epilogue10collective18CollectiveEpilogueINS1A_23Sm100TmaWarpSpecializedILi1ELi1ELi32ELb0ELb0EEEJSG_NS5_IJNSQ_ISE_SB_EES1F_EEEaSH_aSH_NS1A_6fusion15FusionCallbacksIS1E_NS1H_17LinearCombinationIaiaiLNS_15FloatRoundStyleE2EEESG_S1G_JEEENS4_5SM1004TMEM4LOAD26SM100_TMEM_LOAD_16dp32b32xESX_NSY_INSZ_ILi2ELi4ELi3EEES12_NSQ_INS5_IJS13_SE_EEENS5_IJSE_SB_EEEEEEENS4_39AutoVectorizingCopyWithAssumedAlignmentILi128EEENS4_14SM90_TMA_STOREES1V_S1X_S1X_EEEvvEEEEvNT_6ParamsE --------------------------
	.section	.nv.info._ZN7cutlass13device_kernelINS_4gemm6kernel13GemmUniversalIN4cute5tupleIJiiiiEEENS1_10collective13CollectiveMmaINS1_35MainloopSm100TmaUmmaWarpSpecializedILi6ELi2ELi4ENS5_IJNS4_1CILi1EEESB_SB_EEEEENS5_IJNSA_ILi64EEESE_NSA_ILi128EEEEEEaNS5_IJlSB_lEEEaSH_NS4_8TiledMMAINS4_8MMA_AtomIJNS4_15SM100_MMA_S8_SSIaaiLi64ELi64ELNS4_4UMMA5MajorE0ELSM_0ELNSL_8SaturateE0EEEEEENS4_6LayoutISC_NS5_IJNSA_ILi0EEESR_SR_EEEEENS5_IJNS4_10UnderscoreESU_SU_EEEEENS4_13SM90_TMA_LOADENS4_14ComposedLayoutINS4_7SwizzleILi3ELi4ELi3EEENS4_18smem_ptr_flag_bitsILi8EEENSQ_INS5_IJNSA_ILi8EEESF_EEENS5_IJSF_SB_EEEEEEEvNS4_8identityESX_S17_vS18_EENS_8epilogue10collective18CollectiveEpilogueINS1A_23Sm100TmaWarpSpecializedILi1ELi1ELi32ELb0ELb0EEEJSG_NS5_IJNSQ_ISE_SB_EES1F_EEEaSH_aSH_NS1A_6fusion15FusionCallbacksIS1E_NS1H_17LinearCombinationIaiaiLNS_15FloatRoundStyleE2EEESG_S1G_JEEENS4_5SM1004TMEM4LOAD26SM100_TMEM_LOAD_16dp32b32xESX_NSY_INSZ_ILi2ELi4ELi3EEES12_NSQ_INS5_IJS13_SE_EEENS5_IJSE_SB_EEEEEEENS4_39AutoVectorizingCopyWithAssumedAlignmentILi128EEENS4_14SM90_TMA_STOREES1V_S1X_S1X_EEEvvEEEEvNT_6ParamsE,"",@"SHT_CUDA_INFO"
	.sectionflags	@""
	.align	4


	//----- nvinfo : EIATTR_CUDA_API_VERSION
	.align		4
        /*0000*/ 	.byte	0x04, 0x37
        /*0002*/ 	.short	(.L_31 - .L_30)
.L_30:
        /*0004*/ 	.word	0x00000082


	//----- nvinfo : EIATTR_KPARAM_INFO
	.align		4
.L_31:
        /*0008*/ 	.byte	0x04, 0x17
        /*000a*/ 	.short	(.L_33 - .L_32)
.L_32:
        /*000c*/ 	.word	0x00000000
        /*0010*/ 	.short	0x0000
        /*0012*/ 	.short	0x0000
        /*0014*/ 	.byte	0x00, 0xf0, 0x01, 0x20


	//----- nvinfo : EIATTR_AT_ENTRY_FRAGMENTS
	.align		4
.L_33:
        /*0018*/ 	.byte	0x04, 0x4f
        /*001a*/ 	.short	(.L_35 - .L_34)


	//   ....[0]....
.L_34:
        /*001c*/ 	.word	0x00000006


	//----- nvinfo : EIATTR_RESERVED_SMEM_USED
	.align		4
.L_35:
        /*0020*/ 	.byte	0x01, 0x41
	.zero		2


	//----- nvinfo : EIATTR_SPARSE_MMA_MASK
	.align		4
        /*0024*/ 	.byte	0x03, 0x50
        /*0026*/ 	.short	0x0000


	//----- nvinfo : EIATTR_TCGEN05_1CTA_USED
	.align		4
        /*0028*/ 	.byte	0x01, 0x51
	.zero		2


	//----- nvinfo : EIATTR_MAXREG_COUNT
	.align		4
        /*002c*/ 	.byte	0x03, 0x1b
        /*002e*/ 	.short	0x00ff


	//----- nvinfo : EIATTR_NUM_BARRIERS
	.align		4
        /*0030*/ 	.byte	0x02, 0x4c
        /*0032*/ 	.byte	0x07
	.zero		1


	//----- nvinfo : EIATTR_EXTERNS
	.align		4
        /*0034*/ 	.byte	0x04, 0x0f
        /*0036*/ 	.short	(.L_37 - .L_36)


	//   ....[0]....
	.align		4
.L_36:
        /*0038*/ 	.word	index@(__assertfail)


	//----- nvinfo : EIATTR_MERCURY_ISA_VERSION
	.align		4
.L_37:
        /*003c*/ 	.byte	0x03, 0x5f
        /*003e*/ 	.short	0x0101


	//----- nvinfo : EIATTR_INT_WARP_WIDE_INSTR_OFFSETS
	.align		4
        /*0040*/ 	.byte	0x04, 0x31
        /*0042*/ 	.short	(.L_39 - .L_38)


	//   ....[0]....
.L_38:
        /*0044*/ 	.word	0x00001da0


	//   ....[1]....
        /*0048*/ 	.word	0x00003970


	//   ....[2]....
        /*004c*/ 	.word	0x00003990


	//   ....[3]....
        /*0050*/ 	.word	0x000039c0


	//   ....[4]....
        /*0054*/ 	.word	0x000043d0


	//   ....[5]....
        /*0058*/ 	.word	0x000044c0


	//----- nvinfo : EIATTR_COOP_GROUP_MASK_REGIDS
	.align		4
.L_39:
        /*005c*/ 	.byte	0x04, 0x29
        /*005e*/ 	.short	(.L_41 - .L_40)


	//   ....[0]....
.L_40:
        /*0060*/ 	.word	0xffffffff


	//   ....[1]....
        /*0064*/ 	.word	0xffffffff


	//   ....[2]....
        /*0068*/ 	.word	0xffffffff


	//   ....[3]....
        /*006c*/ 	.word	0xffffffff


	//   ....[4]....
        /*0070*/ 	.word	0xffffffff


	//   ....[5]....
        /*0074*/ 	.word	0xffffffff


	//   ....[6]....
        /*0078*/ 	.word	0xffffffff


	//   ....[7]....
        /*007c*/ 	.word	0xffffffff


	//   ....[8]....
        /*0080*/ 	.word	0xffffffff


	//   ....[9]....
        /*0084*/ 	.word	0xffffffff


	//   ....[10]....
        /*0088*/ 	.word	0xffffffff


	//   ....[11]....
        /*008c*/ 	.word	0xffffffff


	//   ....[12]....
        /*0090*/ 	.word	0xffffffff


	//----- nvinfo : EIATTR_COOP_GROUP_INSTR_OFFSETS
	.align		4
.L_41:
        /*0094*/ 	.byte	0x04, 0x28
        /*0096*/ 	.short	(.L_43 - .L_42)


	//   ....[0]....
.L_42:
        /*0098*/ 	.word	0x00000090


	//   ....[1]....
        /*009c*/ 	.word	0x000004d0


	//   ....[2]....
        /*00a0*/ 	.word	0x00000680


	//   ....[3]....
        /*00a4*/ 	.word	0x000007c0


	//   ....[4]....
        /*00a8*/ 	.word	0x000008c0


	//   ....[5]....
        /*00ac*/ 	.word	0x00000a30


	//   ....[6]....
        /*00b0*/ 	.word	0x00000bd0


	//   ....[7]....
        /*00b4*/ 	.word	0x00001c80


	//   ....[8]....
        /*00b8*/ 	.word	0x00002b80


	//   ....[9]....
        /*00bc*/ 	.word	0x00002d90


	//   ....[10]....
        /*00c0*/ 	.word	0x00002dc0


	//   ....[11]....
        /*00c4*/ 	.word	0x00003850


	//   ....[12]....
        /*00c8*/ 	.word	0x00003a80


	//----- nvinfo : EIATTR_VRC_CTA_INIT_COUNT
	.align		4
.L_43:
        /*00cc*/ 	.byte	0x02, 0x4a
        /*00ce*/ 	.byte	0x80
	.zero		1


	//----- nvinfo : EIATTR_SYSCALL_OFFSETS
	.align		4
        /*00d0*/ 	.byte	0x04, 0x46
        /*00d2*/ 	.short	(.L_45 - .L_44)


	//   ....[0]....
.L_44:
        /*00d4*/ 	.word	0x00004ee0


	//   ....[1]....
        /*00d8*/ 	.word	0x00005020


	//   ....[2]....
        /*00dc*/ 	.word	0x00005780


	//----- nvinfo : EIATTR_MBARRIER_INSTR_OFFSETS
	.align		4
.L_45:
        /*00e0*/ 	.byte	0x04, 0x39
        /*00e2*/ 	.short	(.L_47 - .L_46)


	//   ....[0]....
.L_46:
        /*00e4*/ 	.word	0x000005b0
        /*00e8*/ 	.word	0x000000ff
        /*00ec*/ 	.word	0x00000000
        /*00f0*/ 	.short	0x0100
        /*00f2*/ 	.byte	0x05
	.zero		1


	//   ....[1]....
        /*00f4*/ 	.word	0x000005c0
        /*00f8*/ 	.word	0x000000ff
        /*00fc*/ 	.word	0x00000030
        /*0100*/ 	.short	0x0100
        /*0102*/ 	.byte	0x05
	.zero		1


	//   ....[2]....
        /*0104*/ 	.word	0x000005d0
        /*0108*/ 	.word	0x000000ff
        /*010c*/ 	.word	0x00000008
        /*0110*/ 	.short	0x0100
        /*0112*/ 	.byte	0x05
	.zero		1


	//   ....[3]....
        /*0114*/ 	.word	0x000005e0
        /*0118*/ 	.word	0x000000ff
        /*011c*/ 	.word	0x00000038
        /*0120*/ 	.short	0x0100
        /*0122*/ 	.byte	0x05
	.zero		1


	//   ....[4]....
        /*0124*/ 	.word	0x000005f0
        /*0128*/ 	.word	0x000000ff
        /*012c*/ 	.word	0x00000010
        /*0130*/ 	.short	0x0100
        /*0132*/ 	.byte	0x05
	.zero		1


	//   ....[5]....
        /*0134*/ 	.word	0x00000600
        /*0138*/ 	.word	0x000000ff
        /*013c*/ 	.word	0x00000040
        /*0140*/ 	.short	0x0100
        /*0142*/ 	.byte	0x05
	.zero		1


	//   ....[6]....
        /*0144*/ 	.word	0x00000610
        /*0148*/ 	.word	0x000000ff
        /*014c*/ 	.word	0x00000018
        /*0150*/ 	.short	0x0100
        /*0152*/ 	.byte	0x05
	.zero		1


	//   ....[7]....
        /*0154*/ 	.word	0x00000620
        /*0158*/ 	.word	0x000000ff
        /*015c*/ 	.word	0x00000048
        /*0160*/ 	.short	0x0100
        /*0162*/ 	.byte	0x05
	.zero		1


	//   ....[8]....
        /*0164*/ 	.word	0x00000630
        /*0168*/ 	.word	0x000000ff
        /*016c*/ 	.word	0x00000020
        /*0170*/ 	.short	0x0100
        /*0172*/ 	.byte	0x05
	.zero		1


	//   ....[9]....
        /*0174*/ 	.word	0x00000640
        /*0178*/ 	.word	0x000000ff
        /*017c*/ 	.word	0x00000050
        /*0180*/ 	.short	0x0100
        /*0182*/ 	.byte	0x05
	.zero		1


	//   ....[10]....
        /*0184*/ 	.word	0x00000650
        /*0188*/ 	.word	0x000000ff
        /*018c*/ 	.word	0x00000028
        /*0190*/ 	.short	0x0100
        /*0192*/ 	.byte	0x05
	.zero		1


	//   ....[11]....
        /*0194*/ 	.word	0x00000660
        /*0198*/ 	.word	0x000000ff
        /*019c*/ 	.word	0x00000058
        /*01a0*/ 	.short	0x0100
        /*01a2*/ 	.byte	0x05
	.zero		1


	//   ....[12]....
        /*01a4*/ 	.word	0x00000790
        /*01a8*/ 	.word	0x000000ff
        /*01ac*/ 	.word	0x00000060
        /*01b0*/ 	.short	0x0100
        /*01b2*/ 	.byte	0x06
	.zero		1


	//   ....[13]....
        /*01b4*/ 	.word	0x000007a0
        /*01b8*/ 	.word	0x000000ff
        /*01bc*/ 	.word	0x00000068
        /*01c0*/ 	.short	0x0100
        /*01c2*/ 	.byte	0x06
	.zero		1


	//   ....[14]....
        /*01c4*/ 	.word	0x00000890
        /*01c8*/ 	.word	0x000000ff
        /*01cc*/ 	.word	0x00000070
        /*01d0*/ 	.short	0x0100
        /*01d2*/ 	.byte	0x05
	.zero		1


	//   ....[15]....
        /*01d4*/ 	.word	0x000008a0
        /*01d8*/ 	.word	0x000000ff
        /*01dc*/ 	.word	0x00000078
        /*01e0*/ 	.short	0x0100
        /*01e2*/ 	.byte	0x05
	.zero		1


	//   ....[16]....
        /*01e4*/ 	.word	0x000009e0
        /*01e8*/ 	.word	0x000000ff
        /*01ec*/ 	.word	0x00000080
        /*01f0*/ 	.short	0x0100
        /*01f2*/ 	.byte	0x05
	.zero		1


	//   ....[17]....
        /*01f4*/ 	.word	0x000009f0
        /*01f8*/ 	.word	0x000000ff
        /*01fc*/ 	.word	0x00000090
        /*0200*/ 	.short	0x0100
        /*0202*/ 	.byte	0x05
	.zero		1


	//   ....[18]....
        /*0204*/ 	.word	0x00000a00
        /*0208*/ 	.word	0x000000ff
        /*020c*/ 	.word	0x00000088
        /*0210*/ 	.short	0x0100
        /*0212*/ 	.byte	0x05
	.zero		1


	//   ....[19]....
        /*0214*/ 	.word	0x00000a10
        /*0218*/ 	.word	0x000000ff
        /*021c*/ 	.word	0x00000098
        /*0220*/ 	.short	0x0100
        /*0222*/ 	.byte	0x05
	.zero		1


	//   ....[20]....
        /*0224*/ 	.word	0x00000b40
        /*0228*/ 	.word	0x000000ff
        /*022c*/ 	.word	0x000000a0
        /*0230*/ 	.short	0x0100
        /*0232*/ 	.byte	0x06
	.zero		1


	//   ....[21]....
        /*0234*/ 	.word	0x00000b50
        /*0238*/ 	.word	0x000000ff
        /*023c*/ 	.word	0x000000c0
        /*0240*/ 	.short	0x0100
        /*0242*/ 	.byte	0x06
	.zero		1


	//   ....[22]....
        /*0244*/ 	.word	0x00000b60
        /*0248*/ 	.word	0x000000ff
        /*024c*/ 	.word	0x000000a8
        /*0250*/ 	.short	0x0100
        /*0252*/ 	.byte	0x06
	.zero		1


	//   ....[23]....
        /*0254*/ 	.word	0x00000b70
        /*0258*/ 	.word	0x000000ff
        /*025c*/ 	.word	0x000000c8
        /*0260*/ 	.short	0x0100
        /*0262*/ 	.byte	0x06
	.zero		1


	//   ....[24]....
        /*0264*/ 	.word	0x00000b80
        /*0268*/ 	.word	0x000000ff
        /*026c*/ 	.word	0x000000b0
        /*0270*/ 	.short	0x0100
        /*0272*/ 	.byte	0x06
	.zero		1


	//   ....[25]....
        /*0274*/ 	.word	0x00000b90
        /*0278*/ 	.word	0x000000ff
        /*027c*/ 	.word	0x000000d0
        /*0280*/ 	.short	0x0100
        /*0282*/ 	.byte	0x06
	.zero		1


	//   ....[26]....
        /*0284*/ 	.word	0x00000ba0
        /*0288*/ 	.word	0x000000ff
        /*028c*/ 	.word	0x000000b8
        /*0290*/ 	.short	0x0100
        /*0292*/ 	.byte	0x06
	.zero		1


	//   ....[27]....
        /*0294*/ 	.word	0x00000bb0
        /*0298*/ 	.word	0x000000ff
        /*029c*/ 	.word	0x000000d8
        /*02a0*/ 	.short	0x0100
        /*02a2*/ 	.byte	0x06
	.zero		1


	//   ....[28]....
        /*02a4*/ 	.word	0x00000ca0
        /*02a8*/ 	.word	0x000000ff
        /*02ac*/ 	.word	0x000000e0
        /*02b0*/ 	.short	0x0100
        /*02b2*/ 	.byte	0x05
	.zero		1


	//   ....[29]....
        /*02b4*/ 	.word	0x00000cb0
        /*02b8*/ 	.word	0x000000ff
        /*02bc*/ 	.word	0x000000f0
        /*02c0*/ 	.short	0x0100
        /*02c2*/ 	.byte	0x05
	.zero		1


	//   ....[30]....
        /*02c4*/ 	.word	0x00000cc0
        /*02c8*/ 	.word	0x000000ff
        /*02cc*/ 	.word	0x000000e8
        /*02d0*/ 	.short	0x0100
        /*02d2*/ 	.byte	0x05
	.zero		1


	//   ....[31]....
        /*02d4*/ 	.word	0x00000cd0
        /*02d8*/ 	.word	0x000000ff
        /*02dc*/ 	.word	0x000000f8
        /*02e0*/ 	.short	0x0100
        /*02e2*/ 	.byte	0x05
	.zero		1


	//   ....[32]....
        /*02e4*/ 	.word	0x000015a0
        /*02e8*/ 	.word	0x00000003
        /*02ec*/ 	.word	0x000000f0
        /*02f0*/ 	.short	0x010a
        /*02f2*/ 	.byte	0xff
	.zero		1


	//   ....[33]....
        /*02f4*/ 	.word	0x000015d0
        /*02f8*/ 	.word	0x00000003
        /*02fc*/ 	.word	0x000000e0
        /*0300*/ 	.short	0x0101
        /*0302*/ 	.byte	0xff
	.zero		1


	//   ....[34]....
        /*0304*/ 	.word	0x000016a0
        /*0308*/ 	.word	0x000000ff
        /*030c*/ 	.word	0x00000030
        /*0310*/ 	.short	0x010a
        /*0312*/ 	.byte	0x08
	.zero		1


	//   ....[35]....
        /*0314*/ 	.word	0x00001740
        /*0318*/ 	.word	0x000000ff
        /*031c*/ 	.word	0x00000030
        /*0320*/ 	.short	0x010a
        /*0322*/ 	.byte	0x21
	.zero		1


	//   ....[36]....
        /*0324*/ 	.word	0x000018a0
        /*0328*/ 	.word	0x000000ff
        /*032c*/ 	.word	0x00000030
        /*0330*/ 	.short	0x010a
        /*0332*/ 	.byte	0x08
	.zero		1


	//   ....[37]....
        /*0334*/ 	.word	0x00001990
        /*0338*/ 	.word	0x000000ff
        /*033c*/ 	.word	0x00000078
        /*0340*/ 	.short	0x0101
        /*0342*/ 	.byte	0x04
	.zero		1


	//   ....[38]....
        /*0344*/ 	.word	0x000019b0
        /*0348*/ 	.word	0x000000ff
        /*034c*/ 	.word	0x00000030
        /*0350*/ 	.short	0x010a
        /*0352*/ 	.byte	0x08
	.zero		1


	//   ....[39]....
        /*0354*/ 	.word	0x00001a30
        /*0358*/ 	.word	0x000000ff
        /*035c*/ 	.word	0x00000030
        /*0360*/ 	.short	0x010a
        /*0362*/ 	.byte	0x11
	.zero		1


	//   ....[40]....
        /*0364*/ 	.word	0x00001b90
        /*0368*/ 	.word	0x000000ff
        /*036c*/ 	.word	0x00000030
        /*0370*/ 	.short	0x010a
        /*0372*/ 	.byte	0x08
	.zero		1


	//   ....[41]....
        /*0374*/ 	.word	0x00001cb0
        /*0378*/ 	.word	0x00000002
        /*037c*/ 	.word	0x00000080
        /*0380*/ 	.short	0x010a
        /*0382*/ 	.byte	0xff
	.zero		1


	//   ....[42]....
        /*0384*/ 	.word	0x00001d70
        /*0388*/ 	.word	0x00000002
        /*038c*/ 	.word	0x00000000
        /*0390*/ 	.short	0x0101
        /*0392*/ 	.byte	0xff
	.zero		1


	//   ....[43]....
        /*0394*/ 	.word	0x000022d0
        /*0398*/ 	.word	0x000000ff
        /*039c*/ 	.word	0x00000000
        /*03a0*/ 	.short	0x010a
        /*03a2*/ 	.byte	0x05
	.zero		1


	//   ....[44]....
        /*03a4*/ 	.word	0x00002360
        /*03a8*/ 	.word	0x000000ff
        /*03ac*/ 	.word	0x00000000
        /*03b0*/ 	.short	0x010a
        /*03b2*/ 	.byte	0x05
	.zero		1


	//   ....[45]....
        /*03b4*/ 	.word	0x000023f0
        /*03b8*/ 	.word	0x000000ff
        /*03bc*/ 	.word	0x00000000
        /*03c0*/ 	.short	0x010a
        /*03c2*/ 	.byte	0x05
	.zero		1


	//   ....[46]....
        /*03c4*/ 	.word	0x00002480
        /*03c8*/ 	.word	0x000000ff
        /*03cc*/ 	.word	0x00000000
        /*03d0*/ 	.short	0x010a
        /*03d2*/ 	.byte	0x05
	.zero		1


	//   ....[47]....
        /*03d4*/ 	.word	0x00002510
        /*03d8*/ 	.word	0x000000ff
        /*03dc*/ 	.word	0x00000000
        /*03e0*/ 	.short	0x010a
        /*03e2*/ 	.byte	0x05
	.zero		1


	//   ....[48]....
        /*03e4*/ 	.word	0x000025b0
        /*03e8*/ 	.word	0x00000000
        /*03ec*/ 	.word	0x00000000
        /*03f0*/ 	.short	0x010a
        /*03f2*/ 	.byte	0xff
	.zero		1


	//   ....[49]....
        /*03f4*/ 	.word	0x000026d0
        /*03f8*/ 	.word	0x00000000
        /*03fc*/ 	.word	0x000000e0
        /*0400*/ 	.short	0x010a
        /*0402*/ 	.byte	0xff
	.zero		1


	//   ....[50]....
        /*0404*/ 	.word	0x00002730
        /*0408*/ 	.word	0x00000004
        /*040c*/ 	.word	0x00000000
        /*0410*/ 	.short	0x0101
        /*0412*/ 	.byte	0xff
	.zero		1


	//   ....[51]....
        /*0414*/ 	.word	0x00002750
        /*0418*/ 	.word	0x000000ff
        /*041c*/ 	.word	0x00000090
        /*0420*/ 	.short	0x010a
        /*0422*/ 	.byte	0x05
	.zero		1


	//   ....[52]....
        /*0424*/ 	.word	0x00002870
        /*0428*/ 	.word	0x00000000
        /*042c*/ 	.word	0x00000080
        /*0430*/ 	.short	0x010a
        /*0432*/ 	.byte	0xff
	.zero		1


	//   ....[53]....
        /*0434*/ 	.word	0x00002980
        /*0438*/ 	.word	0x00000000
        /*043c*/ 	.word	0x00000000
        /*0440*/ 	.short	0x0101
        /*0442*/ 	.byte	0xff
	.zero		1


	//   ....[54]....
        /*0444*/ 	.word	0x00002a10
        /*0448*/ 	.word	0x000000ff
        /*044c*/ 	.word	0x00000090
        /*0450*/ 	.short	0x0106
        /*0452*/ 	.byte	0x05
	.zero		1


	//   ....[55]....
        /*0454*/ 	.word	0x00002a30
        /*0458*/ 	.word	0x000000ff
        /*045c*/ 	.word	0x00000090
        /*0460*/ 	.short	0x010a
        /*0462*/ 	.byte	0x05
	.zero		1


	//   ....[56]....
        /*0464*/ 	.word	0x00002ac0
        /*0468*/ 	.word	0x000000ff
        /*046c*/ 	.word	0x00000090
        /*0470*/ 	.short	0x0106
        /*0472*/ 	.byte	0x04
	.zero		1


	//   ....[57]....
        /*0474*/ 	.word	0x00002b00
        /*0478*/ 	.word	0x00000000
        /*047c*/ 	.word	0x00000090
        /*0480*/ 	.short	0x010a
        /*0482*/ 	.byte	0xff
	.zero		1


	//   ....[58]....
        /*0484*/ 	.word	0x00003040
        /*0488*/ 	.word	0x00000000
        /*048c*/ 	.word	0x00000080
        /*0490*/ 	.short	0x010a
        /*0492*/ 	.byte	0xff
	.zero		1


	//   ....[59]....
        /*0494*/ 	.word	0x00003140
        /*0498*/ 	.word	0x00000003
        /*049c*/ 	.word	0x00000000
        /*04a0*/ 	.short	0x0101
        /*04a2*/ 	.byte	0xff
	.zero		1


	//   ....[60]....
        /*04a4*/ 	.word	0x00003150
        /*04a8*/ 	.word	0x000000ff
        /*04ac*/ 	.word	0x00000000
        /*04b0*/ 	.short	0x010a
        /*04b2*/ 	.byte	0x06
	.zero		1


	//   ....[61]....
        /*04b4*/ 	.word	0x000031d0
        /*04b8*/ 	.word	0x000000ff
        /*04bc*/ 	.word	0x000000c0
        /*04c0*/ 	.short	0x010a
        /*04c2*/ 	.byte	0x07
	.zero		1


	//   ....[62]....
        /*04c4*/ 	.word	0x000032b0
        /*04c8*/ 	.word	0x000000ff
        /*04cc*/ 	.word	0x00000000
        /*04d0*/ 	.short	0x010a
        /*04d2*/ 	.byte	0x06
	.zero		1


	//   ....[63]....
        /*04d4*/ 	.word	0x000033e0
        /*04d8*/ 	.word	0x000000ff
        /*04dc*/ 	.word	0x00000000
        /*04e0*/ 	.short	0x010a
        /*04e2*/ 	.byte	0x1a
	.zero		1


	//   ....[64]....
        /*04e4*/ 	.word	0x00003680
        /*04e8*/ 	.word	0x000000ff
        /*04ec*/ 	.word	0x00000000
        /*04f0*/ 	.short	0x010a
        /*04f2*/ 	.byte	0x06
	.zero		1


	//   ....[65]....
        /*04f4*/ 	.word	0x00003710
        /*04f8*/ 	.word	0x000000ff
        /*04fc*/ 	.word	0x00000000
        /*0500*/ 	.short	0x010a
        /*0502*/ 	.byte	0x06
	.zero		1


	//   ....[66]....
        /*0504*/ 	.word	0x000037a0
        /*0508*/ 	.word	0x000000ff
        /*050c*/ 	.word	0x00000000
        /*0510*/ 	.short	0x010a
        /*0512*/ 	.byte	0x06
	.zero		1


	//   ....[67]....
        /*0514*/ 	.word	0x00003830
        /*0518*/ 	.word	0x000000ff
        /*051c*/ 	.word	0x00000000
        /*0520*/ 	.short	0x010a
        /*0522*/ 	.byte	0x07
	.zero		1


	//   ....[68]....
        /*0524*/ 	.word	0x00003c70
        /*0528*/ 	.word	0x00000000
        /*052c*/ 	.word	0x00000080
        /*0530*/ 	.short	0x010a
        /*0532*/ 	.byte	0xff
	.zero		1


	//   ....[69]....
        /*0534*/ 	.word	0x00003d60
        /*0538*/ 	.word	0x00000000
        /*053c*/ 	.word	0x00000000
        /*0540*/ 	.short	0x0101
        /*0542*/ 	.byte	0xff
	.zero		1


	//   ....[70]....
        /*0544*/ 	.word	0x00004080
        /*0548*/ 	.word	0x000000ff
        /*054c*/ 	.word	0x00000078
        /*0550*/ 	.short	0x010a
        /*0552*/ 	.byte	0x06
	.zero		1


	//   ....[71]....
        /*0554*/ 	.word	0x00004200
        /*0558*/ 	.word	0x000000ff
        /*055c*/ 	.word	0x00000068
        /*0560*/ 	.short	0x010a
        /*0562*/ 	.byte	0x06
	.zero		1


	//   ....[72]....
        /*0564*/ 	.word	0x00004530
        /*0568*/ 	.word	0x000000ff
        /*056c*/ 	.word	0x00000060
        /*0570*/ 	.short	0x010b
        /*0572*/ 	.byte	0x06
	.zero		1


	//   ....[73]....
        /*0574*/ 	.word	0x00004550
        /*0578*/ 	.word	0x000000ff
        /*057c*/ 	.word	0x00000000
        /*0580*/ 	.short	0x0101
        /*0582*/ 	.byte	0x25
	.zero		1


	//   ....[74]....
        /*0584*/ 	.word	0x00004590
        /*0588*/ 	.word	0x00000000
        /*058c*/ 	.word	0x00000068
        /*0590*/ 	.short	0x010a
        /*0592*/ 	.byte	0xff
	.zero		1


	//   ....[75]....
        /*0594*/ 	.word	0x000048f0
        /*0598*/ 	.word	0x00000000
        /*059c*/ 	.word	0x00000080
        /*05a0*/ 	.short	0x010a
        /*05a2*/ 	.byte	0xff
	.zero		1


	//   ....[76]....
        /*05a4*/ 	.word	0x00004a00
        /*05a8*/ 	.word	0x00000000
        /*05ac*/ 	.word	0x00000000
        /*05b0*/ 	.short	0x0101
        /*05b2*/ 	.byte	0xff
	.zero		1


	//   ....[77]....
        /*05b4*/ 	.word	0x000053b0
        /*05b8*/ 	.word	0x000000ff
        /*05bc*/ 	.word	0x00000060
        /*05c0*/ 	.short	0x010a
        /*05c2*/ 	.byte	0x2b
	.zero		1


	//   ....[78]....
        /*05c4*/ 	.word	0x000053d0
        /*05c8*/ 	.word	0x0000005c
        /*05cc*/ 	.word	0x000000a0
        /*05d0*/ 	.short	0x010a
        /*05d2*/ 	.byte	0xff
	.zero		1


	//   ....[79]....
        /*05d4*/ 	.word	0x00005520
        /*05d8*/ 	.word	0x000000ff
        /*05dc*/ 	.word	0x00000060
        /*05e0*/ 	.short	0x010a
        /*05e2*/ 	.byte	0x2b
	.zero		1


	//   ....[80]....
        /*05e4*/ 	.word	0x00005600
        /*05e8*/ 	.word	0x000000ff
        /*05ec*/ 	.word	0x00000000
        /*05f0*/ 	.short	0x0101
        /*05f2*/ 	.byte	0x04
	.zero		1


	//   ....[81]....
        /*05f4*/ 	.word	0x00005660
        /*05f8*/ 	.word	0x0000005c
        /*05fc*/ 	.word	0x000000a0
        /*0600*/ 	.short	0x010a
        /*0602*/ 	.byte	0xff
	.zero		1


	//   ....[82]....
        /*0604*/ 	.word	0x000059c0
        /*0608*/ 	.word	0x000000ff
        /*060c*/ 	.word	0x00000000
        /*0610*/ 	.short	0x0101
        /*0612*/ 	.byte	0x05
	.zero		1


	//   ....[83]....
        /*0614*/ 	.word	0x00006330
        /*0618*/ 	.word	0x00000003
        /*061c*/ 	.word	0x000000f0
        /*0620*/ 	.short	0x010a
        /*0622*/ 	.byte	0xff
	.zero		1


	//   ....[84]....
        /*0624*/ 	.word	0x00006390
        /*0628*/ 	.word	0x00000002
        /*062c*/ 	.word	0x00000030
        /*0630*/ 	.short	0x010a
        /*0632*/ 	.byte	0xff
	.zero		1


	//   ....[85]....
        /*0634*/ 	.word	0x000063f0
        /*0638*/ 	.word	0x00000002
        /*063c*/ 	.word	0x00000030
        /*0640*/ 	.short	0x010a
        /*0642*/ 	.byte	0xff
	.zero		1


	//   ....[86]....
        /*0644*/ 	.word	0x00006440
        /*0648*/ 	.word	0x00000002
        /*064c*/ 	.word	0x00000080
        /*0650*/ 	.short	0x010a
        /*0652*/ 	.byte	0xff
	.zero		1


	//   ....[87]....
        /*0654*/ 	.word	0x000064a0
        /*0658*/ 	.word	0x00000000
        /*065c*/ 	.word	0x00000000
        /*0660*/ 	.short	0x010a
        /*0662*/ 	.byte	0xff
	.zero		1


	//   ....[88]....
        /*0664*/ 	.word	0x00006500
        /*0668*/ 	.word	0x00000000
        /*066c*/ 	.word	0x00000000
        /*0670*/ 	.short	0x010a
        /*0672*/ 	.byte	0xff
	.zero		1


	//   ....[89]....
        /*0674*/ 	.word	0x00006560
        /*0678*/ 	.word	0x00000000
        /*067c*/ 	.word	0x00000000
        /*0680*/ 	.short	0x010a
        /*0682*/ 	.byte	0xff
	.zero		1


	//   ....[90]....
        /*0684*/ 	.word	0x000065c0
        /*0688*/ 	.word	0x00000000
        /*068c*/ 	.word	0x00000000
        /*0690*/ 	.short	0x010a
        /*0692*/ 	.byte	0xff
	.zero		1


	//   ....[91]....
        /*0694*/ 	.word	0x00006620
        /*0698*/ 	.word	0x00000000
        /*069c*/ 	.word	0x00000000
        /*06a0*/ 	.short	0x010a
        /*06a2*/ 	.byte	0xff
	.zero		1


	//   ....[92]....
        /*06a4*/ 	.word	0x00006670
        /*06a8*/ 	.word	0x00000000
        /*06ac*/ 	.word	0x000000e0
        /*06b0*/ 	.short	0x010a
        /*06b2*/ 	.byte	0xff
	.zero		1


	//   ....[93]....
        /*06b4*/ 	.word	0x000066d0
        /*06b8*/ 	.word	0x00000000
        /*06bc*/ 	.word	0x00000090
        /*06c0*/ 	.short	0x010a
        /*06c2*/ 	.byte	0xff
	.zero		1


	//   ....[94]....
        /*06c4*/ 	.word	0x00006720
        /*06c8*/ 	.word	0x00000000
        /*06cc*/ 	.word	0x00000080
        /*06d0*/ 	.short	0x010a
        /*06d2*/ 	.byte	0xff
	.zero		1


	//   ....[95]....
        /*06d4*/ 	.word	0x00006780
        /*06d8*/ 	.word	0x00000000
        /*06dc*/ 	.word	0x00000090
        /*06e0*/ 	.short	0x010a
        /*06e2*/ 	.byte	0xff
	.zero		1


	//   ....[96]....
        /*06e4*/ 	.word	0x000067d0
        /*06e8*/ 	.word	0x00000000
        /*06ec*/ 	.word	0x00000080
        /*06f0*/ 	.short	0x010a
        /*06f2*/ 	.byte	0xff
	.zero		1


	//   ....[97]....
        /*06f4*/ 	.word	0x00006830
        /*06f8*/ 	.word	0x00000003
        /*06fc*/ 	.word	0x000000c0
        /*0700*/ 	.short	0x010a
        /*0702*/ 	.byte	0xff
	.zero		1


	//   ....[98]....
        /*0704*/ 	.word	0x00006890
        /*0708*/ 	.word	0x00000000
        /*070c*/ 	.word	0x00000000
        /*0710*/ 	.short	0x010a
        /*0712*/ 	.byte	0xff
	.zero		1


	//   ....[99]....
        /*0714*/ 	.word	0x000068f0
        /*0718*/ 	.word	0x00000000
        /*071c*/ 	.word	0x00000000
        /*0720*/ 	.short	0x010a
        /*0722*/ 	.byte	0xff
	.zero		1


	//   ....[100]....
        /*0724*/ 	.word	0x00006950
        /*0728*/ 	.word	0x00000000
        /*072c*/ 	.word	0x00000000
        /*0730*/ 	.short	0x010a
        /*0732*/ 	.byte	0xff
	.zero		1


	//   ....[101]....
        /*0734*/ 	.word	0x000069b0
        /*0738*/ 	.word	0x00000000
        /*073c*/ 	.word	0x00000000
        /*0740*/ 	.short	0x010a
        /*0742*/ 	.byte	0xff
	.zero		1


	//   ....[102]....
        /*0744*/ 	.word	0x00006a10
        /*0748*/ 	.word	0x00000000
        /*074c*/ 	.word	0x00000000
        /*0750*/ 	.short	0x010a
        /*0752*/ 	.byte	0xff
	.zero		1


	//   ....[103]....
        /*0754*/ 	.word	0x00006a60
        /*0758*/ 	.word	0x00000000
        /*075c*/ 	.word	0x00000080
        /*0760*/ 	.short	0x010a
        /*0762*/ 	.byte	0xff
	.zero		1


	//   ....[104]....
        /*0764*/ 	.word	0x00006ac0
        /*0768*/ 	.word	0x00000000
        /*076c*/ 	.word	0x00000078
        /*0770*/ 	.short	0x010a
        /*0772*/ 	.byte	0xff
	.zero		1


	//   ....[105]....
        /*0774*/ 	.word	0x00006b20
        /*0778*/ 	.word	0x00000003
        /*077c*/ 	.word	0x00000068
        /*0780*/ 	.short	0x010a
        /*0782*/ 	.byte	0xff
	.zero		1


	//   ....[106]....
        /*0784*/ 	.word	0x00006b70
        /*0788*/ 	.word	0x00000000
        /*078c*/ 	.word	0x00000080
        /*0790*/ 	.short	0x010a
        /*0792*/ 	.byte	0xff
	.zero		1


	//   ....[107]....
        /*0794*/ 	.word	0x00006bd0
        /*0798*/ 	.word	0x00000000
        /*079c*/ 	.word	0x00000060
        /*07a0*/ 	.short	0x010a
        /*07a2*/ 	.byte	0xff
	.zero		1


	//   ....[108]....
        /*07a4*/ 	.word	0x00006c20
        /*07a8*/ 	.word	0x0000005c
        /*07ac*/ 	.word	0x000000a0
        /*07b0*/ 	.short	0x010a
        /*07b2*/ 	.byte	0xff
	.zero		1


	//----- nvinfo : EIATTR_NUM_MBARRIERS
	.align		4
.L_47:
        /*07b4*/ 	.byte	0x03, 0x38
        /*07b6*/ 	.short	0x0020


	//----- nvinfo : EIATTR_EXIT_INSTR_OFFSETS
	.align		4
        /*07b8*/ 	.byte	0x04, 0x1c
        /*07ba*/ 	.short	(.L_49 - .L_48)


	//   ....[0]....
.L_48:
        /*07bc*/ 	.word	0x000025e0


	//   ....[1]....
        /*07c0*/ 	.word	0x00002ad0


	//   ....[2]....
        /*07c4*/ 	.word	0x00002b30


	//   ....[3]....
        /*07c8*/ 	.word	0x00003a90


	//   ....[4]....
        /*07cc*/ 	.word	0x000045c0


	//   ....[5]....
        /*07d0*/ 	.word	0x00004600


	//   ....[6]....
        /*07d4*/ 	.word	0x00006320


	//----- nvinfo : EIATTR_MAX_THREADS
	.align		4
.L_49:
        /*07d8*/ 	.byte	0x04, 0x05
        /*07da*/ 	.short	(.L_51 - .L_50)
.L_50:
        /*07dc*/ 	.word	0x00000100
        /*07e0*/ 	.word	0x00000001
        /*07e4*/ 	.word	0x00000001


	//----- nvinfo : EIATTR_CRS_STACK_SIZE
	.align		4
.L_51:
        /*07e8*/ 	.byte	0x04, 0x1e
        /*07ea*/ 	.short	(.L_53 - .L_52)
.L_52:
        /*07ec*/ 	.word	0x00000000


	//----- nvinfo : EIATTR_CBANK_PARAM_SIZE
	.align		4
.L_53:
        /*07f0*/ 	.byte	0x03, 0x19
        /*07f2*/ 	.short	0x0800


	//----- nvinfo : EIATTR_PARAM_CBANK
	.align		4
        /*07f4*/ 	.byte	0x04, 0x0a
        /*07f6*/ 	.short	(.L_55 - .L_54)
	.align		4
.L_54:
        /*07f8*/ 	.word	index@(.nv.constant0._ZN7cutlass13device_kernelINS_4gemm6kernel13GemmUniversalIN4cute5tupleIJiiiiEEENS1_10collective13CollectiveMmaINS1_35MainloopSm100TmaUmmaWarpSpecializedILi6ELi2ELi4ENS5_IJNS4_1CILi1EEESB_SB_EEEEENS5_IJNSA_ILi64EEESE_NSA_ILi128EEEEEEaNS5_IJlSB_lEEEaSH_NS4_8TiledMMAINS4_8MMA_AtomIJNS4_15SM100_MMA_S8_SSIaaiLi64ELi64ELNS4_4UMMA5MajorE0ELSM_0ELNSL_8SaturateE0EEEEEENS4_6LayoutISC_NS5_IJNSA_ILi0EEESR_SR_EEEEENS5_IJNS4_10UnderscoreESU_SU_EEEEENS4_13SM90_TMA_LOADENS4_14ComposedLayoutINS4_7SwizzleILi3ELi4ELi3EEENS4_18smem_ptr_flag_bitsILi8EEENSQ_INS5_IJNSA_ILi8EEESF_EEENS5_IJSF_SB_EEEEEEEvNS4_8identityESX_S17_vS18_EENS_8epilogue10collective18CollectiveEpilogueINS1A_23Sm100TmaWarpSpecializedILi1ELi1ELi32ELb0ELb0EEEJSG_NS5_IJNSQ_ISE_SB_EES1F_EEEaSH_aSH_NS1A_6fusion15FusionCallbacksIS1E_NS1H_17LinearCombinationIaiaiLNS_15FloatRoundStyleE2EEESG_S1G_JEEENS4_5SM1004TMEM4LOAD26SM100_TMEM_LOAD_16dp32b32xESX_NSY_INSZ_ILi2ELi4ELi3EEES12_NSQ_INS5_IJS13_SE_EEENS5_IJSE_SB_EEEEEEENS4_39AutoVectorizingCopyWithAssumedAlignmentILi128EEENS4_14SM90_TMA_STOREES1V_S1X_S1X_EEEvvEEEEvNT_6ParamsE)
        /*07fc*/ 	.short	0x0380
        /*07fe*/ 	.short	0x0800


	//----- nvinfo : EIATTR_SW_WAR
	.align		4
.L_55:
        /*0800*/ 	.byte	0x04, 0x36
        /*0802*/ 	.short	(.L_57 - .L_56)
.L_56:
        /*0804*/ 	.word	0x00000008
.L_57:


//--------------------- .nv.callgraph             --------------------------
	.section	.nv.callgraph,"",@"SHT_CUDA_CALLGRAPH"
	.align	4
	.sectionentsize	8
	.align		4
        /*0000*/ 	.word	0x00000000
	.align		4
        /*0004*/ 	.word	0xffffffff
	.align		4
        /*0008*/ 	.word	index@(_ZN7cutlass13device_kernelINS_4gemm6kernel13GemmUniversalIN4cute5tupleIJiiiiEEENS1_10collective13CollectiveMmaINS1_35MainloopSm100TmaUmmaWarpSpecializedILi6ELi2ELi4ENS5_IJNS4_1CILi1EEESB_SB_EEEEENS5_IJNSA_ILi64EEESE_NSA_ILi128EEEEEEaNS5_IJlSB_lEEEaSH_NS4_8TiledMMAINS4_8MMA_AtomIJNS4_15SM100_MMA_S8_SSIaaiLi64ELi64ELNS4_4UMMA5MajorE0ELSM_0ELNSL_8SaturateE0EEEEEENS4_6LayoutISC_NS5_IJNSA_ILi0EEESR_SR_EEEEENS5_IJNS4_10UnderscoreESU_SU_EEEEENS4_13SM90_TMA_LOADENS4_14ComposedLayoutINS4_7SwizzleILi3ELi4ELi3EEENS4_18smem_ptr_flag_bitsILi8EEENSQ_INS5_IJNSA_ILi8EEESF_EEENS5_IJSF_SB_EEEEEEEvNS4_8identityESX_S17_vS18_EENS_8epilogue10collective18CollectiveEpilogueINS1A_23Sm100TmaWarpSpecializedILi1ELi1ELi32ELb0ELb0EEEJSG_NS5_IJNSQ_ISE_SB_EES1F_EEEaSH_aSH_NS1A_6fusion15FusionCallbacksIS1E_NS1H_17LinearCombinationIaiaiLNS_15FloatRoundStyleE2EEESG_S1G_JEEENS4_5SM1004TMEM4LOAD26SM100_TMEM_LOAD_16dp32b32xESX_NSY_INSZ_ILi2ELi4ELi3EEES12_NSQ_INS5_IJS13_SE_EEENS5_IJSE_SB_EEEEEEENS4_39AutoVectorizingCopyWithAssumedAlignmentILi128EEENS4_14SM90_TMA_STOREES1V_S1X_S1X_EEEvvEEEEvNT_6ParamsE)
	.align		4
        /*000c*/ 	.word	index@(__assertfail)
	.align		4
        /*0010*/ 	.word	0x00000000
	.align		4
        /*0014*/ 	.word	0xfffffffe
	.align		4
        /*0018*/ 	.word	0x00000000
	.align		4
        /*001c*/ 	.word	0xfffffffd
	.align		4
        /*0020*/ 	.word	0x00000000
	.align		4
        /*0024*/ 	.word	0xfffffffc


//--------------------- .nv.constant4             --------------------------
	.section	.nv.constant4,"a",@progbits
	.align	8
	.align		8
.nv.constant4:
        /*0000*/ 	.dword	__assertfail
	.align		8
        /*0008*/ 	.dword	__unnamed_1
	.align		8
        /*0010*/ 	.dword	__unnamed_2
	.align		8
        /*0018*/ 	.dword	_ZN40_INTERNAL_94727080_4_k_cu_1bf95242_270214cuda3std3__45__cpo5beginE
	.align		8
        /*0020*/ 	.dword	_ZN40_INTERNAL_94727080_4_k_cu_1bf95242_270214cuda3std3__45__cpo3endE
	.align		8
        /*0028*/ 	.dword	_ZN40_INTERNAL_94727080_4_k_cu_1bf95242_270214cuda3std3__45__cpo6cbeginE
	.align		8
        /*0030*/ 	.dword	_ZN40_INTERNAL_94727080_4_k_cu_1bf95242_270214cuda3std3__45__cpo4cendE
	.align		8
        /*0038*/ 	.dword	_ZN40_INTERNAL_94727080_4_k_cu_1bf95242_270214cuda3std3__442_GLOBAL__N__94727080_4_k_cu_1bf95242_270216ignoreE
	.align		8
        /*0040*/ 	.dword	_ZN40_INTERNAL_94727080_4_k_cu_1bf95242_270214cuda3std3__419piecewise_constructE
	.align		8
        /*0048*/ 	.dword	_ZN40_INTERNAL_94727080_4_k_cu_1bf95242_270214cuda3std3__48in_placeE
	.align		8
        /*0050*/ 	.dword	_ZN40_INTERNAL_94727080_4_k_cu_1bf95242_270214cuda3std6ranges3__45__cpo4swapE
	.align		8
        /*0058*/ 	.dword	_ZN40_INTERNAL_94727080_4_k_cu_1bf95242_270214cuda3std6ranges3__45__cpo9iter_moveE
	.align		8
        /*0060*/ 	.dword	_ZN40_INTERNAL_94727080_4_k_cu_1bf95242_270214cute7productE
	.align		8
        /*0068*/ 	.dword	_ZN40_INTERNAL_94727080_4_k_cu_1bf95242_270214cute1_E
	.align		8
        /*0070*/ 	.dword	$str$25
	.align		8
        /*0078*/ 	.dword	$str$26
	.align		8
        /*0080*/ 	.dword	$str$27
	.align		8
        /*0088*/ 	.dword	$str$28


//--------------------- .text._ZN7cutlass13device_kernelINS_4gemm6kernel13GemmUniversalIN4cute5tupleIJiiiiEEENS1_10collective13CollectiveMmaINS1_35MainloopSm100TmaUmmaWarpSpecializedILi6ELi2ELi4ENS5_IJNS4_1CILi1EEESB_SB_EEEEENS5_IJNSA_ILi64EEESE_NSA_ILi128EEEEEEaNS5_IJlSB_lEEEaSH_NS4_8TiledMMAINS4_8MMA_AtomIJNS4_15SM100_MMA_S8_SSIaaiLi64ELi64ELNS4_4UMMA5MajorE0ELSM_0ELNSL_8SaturateE0EEEEEENS4_6LayoutISC_NS5_IJNSA_ILi0EEESR_SR_EEEEENS5_IJNS4_10UnderscoreESU_SU_EEEEENS4_13SM90_TMA_LOADENS4_14ComposedLayoutINS4_7SwizzleILi3ELi4ELi3EEENS4_18smem_ptr_flag_bitsILi8EEENSQ_INS5_IJNSA_ILi8EEESF_EEENS5_IJSF_SB_EEEEEEEvNS4_8identityESX_S17_vS18_EENS_8epilogue10collective18CollectiveEpilogueINS1A_23Sm100TmaWarpSpecializedILi1ELi1ELi32ELb0ELb0EEEJSG_NS5_IJNSQ_ISE_SB_EES1F_EEEaSH_aSH_NS1A_6fusion15FusionCallbacksIS1E_NS1H_17LinearCombinationIaiaiLNS_15FloatRoundStyleE2EEESG_S1G_JEEENS4_5SM1004TMEM4LOAD26SM100_TMEM_LOAD_16dp32b32xESX_NSY_INSZ_ILi2ELi4ELi3EEES12_NSQ_INS5_IJS13_SE_EEENS5_IJSE_SB_EEEEEEENS4_39AutoVectorizingCopyWithAssumedAlignmentILi128EEENS4_14SM90_TMA_STOREES1V_S1X_S1X_EEEvvEEEEvNT_6ParamsE --------------------------
	.section	.text._ZN7cutlass13device_kernelINS_4gemm6kernel13GemmUniversalIN4cute5tupleIJiiiiEEENS1_10collective13CollectiveMmaINS1_35MainloopSm100TmaUmmaWarpSpecializedILi6ELi2ELi4ENS5_IJNS4_1CILi1EEESB_SB_EEEEENS5_IJNSA_ILi64EEESE_NSA_ILi128EEEEEEaNS5_IJlSB_lEEEaSH_NS4_8TiledMMAINS4_8MMA_AtomIJNS4_15SM100_MMA_S8_SSIaaiLi64ELi64ELNS4_4UMMA5MajorE0ELSM_0ELNSL_8SaturateE0EEEEEENS4_6LayoutISC_NS5_IJNSA_ILi0EEESR_SR_EEEEENS5_IJNS4_10UnderscoreESU_SU_EEEEENS4_13SM90_TMA_LOADENS4_14ComposedLayoutINS4_7SwizzleILi3ELi4ELi3EEENS4_18smem_ptr_flag_bitsILi8EEENSQ_INS5_IJNSA_ILi8EEESF_EEENS5_IJSF_SB_EEEEEEEvNS4_8identityESX_S17_vS18_EENS_8epilogue10collective18CollectiveEpilogueINS1A_23Sm100TmaWarpSpecializedILi1ELi1ELi32ELb0ELb0EEEJSG_NS5_IJNSQ_ISE_SB_EES1F_EEEaSH_aSH_NS1A_6fusion15FusionCallbacksIS1E_NS1H_17LinearCombinationIaiaiLNS_15FloatRoundStyleE2EEESG_S1G_JEEENS4_5SM1004TMEM4LOAD26SM100_TMEM_LOAD_16dp32b32xESX_NSY_INSZ_ILi2ELi4ELi3EEES12_NSQ_INS5_IJS13_SE_EEENS5_IJSE_SB_EEEEEEENS4_39AutoVectorizingCopyWithAssumedAlignmentILi128EEENS4_14SM90_TMA_STOREES1V_S1X_S1X_EEEvvEEEEvNT_6ParamsE,"ax",@progbits
	.align	128
.text._ZN7cutlass13device_kernelINS_4gemm6kernel13GemmUniversalIN4cute5tupleIJiiiiEEENS1_10collective13CollectiveMmaINS1_35MainloopSm100TmaUmmaWarpSpecializedILi6ELi2ELi4ENS5_IJNS4_1CILi1EEESB_SB_EEEEENS5_IJNSA_ILi64EEESE_NSA_ILi128EEEEEEaNS5_IJlSB_lEEEaSH_NS4_8TiledMMAINS4_8MMA_AtomIJNS4_15SM100_MMA_S8_SSIaaiLi64ELi64ELNS4_4UMMA5MajorE0ELSM_0ELNSL_8SaturateE0EEEEEENS4_6LayoutISC_NS5_IJNSA_ILi0EEESR_SR_EEEEENS5_IJNS4_10UnderscoreESU_SU_EEEEENS4_13SM90_TMA_LOADENS4_14ComposedLayoutINS4_7SwizzleILi3ELi4ELi3EEENS4_18smem_ptr_flag_bitsILi8EEENSQ_INS5_IJNSA_ILi8EEESF_EEENS5_IJSF_SB_EEEEEEEvNS4_8identityESX_S17_vS18_EENS_8epilogue10collective18CollectiveEpilogueINS1A_23Sm100TmaWarpSpecializedILi1ELi1ELi32ELb0ELb0EEEJSG_NS5_IJNSQ_ISE_SB_EES1F_EEEaSH_aSH_NS1A_6fusion15FusionCallbacksIS1E_NS1H_17LinearCombinationIaiaiLNS_15FloatRoundStyleE2EEESG_S1G_JEEENS4_5SM1004TMEM4LOAD26SM100_TMEM_LOAD_16dp32b32xESX_NSY_INSZ_ILi2ELi4ELi3EEES12_NSQ_INS5_IJS13_SE_EEENS5_IJSE_SB_EEEEEEENS4_39AutoVectorizingCopyWithAssumedAlignmentILi128EEENS4_14SM90_TMA_STOREES1V_S1X_S1X_EEEvvEEEEvNT_6ParamsE:
        .type           _ZN7cutlass13device_kernelINS_4gemm6kernel13GemmUniversalIN4cute5tupleIJiiiiEEENS1_10collective13CollectiveMmaINS1_35MainloopSm100TmaUmmaWarpSpecializedILi6ELi2ELi4ENS5_IJNS4_1CILi1EEESB_SB_EEEEENS5_IJNSA_ILi64EEESE_NSA_ILi128EEEEEEaNS5_IJlSB_lEEEaSH_NS4_8TiledMMAINS4_8MMA_AtomIJNS4_15SM100_MMA_S8_SSIaaiLi64ELi64ELNS4_4UMMA5MajorE0ELSM_0ELNSL_8SaturateE0EEEEEENS4_6LayoutISC_NS5_IJNSA_ILi0EEESR_SR_EEEEENS5_IJNS4_10UnderscoreESU_SU_EEEEENS4_13SM90_TMA_LOADENS4_14ComposedLayoutINS4_7SwizzleILi3ELi4ELi3EEENS4_18smem_ptr_flag_bitsILi8EEENSQ_INS5_IJNSA_ILi8EEESF_EEENS5_IJSF_SB_EEEEEEEvNS4_8identityESX_S17_vS18_EENS_8epilogue10collective18CollectiveEpilogueINS1A_23Sm100TmaWarpSpecializedILi1ELi1ELi32ELb0ELb0EEEJSG_NS5_IJNSQ_ISE_SB_EES1F_EEEaSH_aSH_NS1A_6fusion15FusionCallbacksIS1E_NS1H_17LinearCombinationIaiaiLNS_15FloatRoundStyleE2EEESG_S1G_JEEENS4_5SM1004TMEM4LOAD26SM100_TMEM_LOAD_16dp32b32xESX_NSY_INSZ_ILi2ELi4ELi3EEES12_NSQ_INS5_IJS13_SE_EEENS5_IJSE_SB_EEEEEEENS4_39AutoVectorizingCopyWithAssumedAlignmentILi128EEENS4_14SM90_TMA_STOREES1V_S1X_S1X_EEEvvEEEEvNT_6ParamsE,@function
        .size           _ZN7cutlass13device_kernelINS_4gemm6kernel13GemmUniversalIN4cute5tupleIJiiiiEEENS1_10collective13CollectiveMmaINS1_35MainloopSm100TmaUmmaWarpSpecializedILi6ELi2ELi4ENS5_IJNS4_1CILi1EEESB_SB_EEEEENS5_IJNSA_ILi64EEESE_NSA_ILi128EEEEEEaNS5_IJlSB_lEEEaSH_NS4_8TiledMMAINS4_8MMA_AtomIJNS4_15SM100_MMA_S8_SSIaaiLi64ELi64ELNS4_4UMMA5MajorE0ELSM_0ELNSL_8SaturateE0EEEEEENS4_6LayoutISC_NS5_IJNSA_ILi0EEESR_SR_EEEEENS5_IJNS4_10UnderscoreESU_SU_EEEEENS4_13SM90_TMA_LOADENS4_14ComposedLayoutINS4_7SwizzleILi3ELi4ELi3EEENS4_18smem_ptr_flag_bitsILi8EEENSQ_INS5_IJNSA_ILi8EEESF_EEENS5_IJSF_SB_EEEEEEEvNS4_8identityESX_S17_vS18_EENS_8epilogue10collective18CollectiveEpilogueINS1A_23Sm100TmaWarpSpecializedILi1ELi1ELi32ELb0ELb0EEEJSG_NS5_IJNSQ_ISE_SB_EES1F_EEEaSH_aSH_NS1A_6fusion15FusionCallbacksIS1E_NS1H_17LinearCombinationIaiaiLNS_15FloatRoundStyleE2EEESG_S1G_JEEENS4_5SM1004TMEM4LOAD26SM100_TMEM_LOAD_16dp32b32xESX_NSY_INSZ_ILi2ELi4ELi3EEES12_NSQ_INS5_IJS13_SE_EEENS5_IJSE_SB_EEEEEEENS4_39AutoVectorizingCopyWithAssumedAlignmentILi128EEENS4_14SM90_TMA_STOREES1V_S1X_S1X_EEEvvEEEEvNT_6ParamsE,(.L_x_134 - _ZN7cutlass13device_kernelINS_4gemm6kernel13GemmUniversalIN4cute5tupleIJiiiiEEENS1_10collective13CollectiveMmaINS1_35MainloopSm100TmaUmmaWarpSpecializedILi6ELi2ELi4ENS5_IJNS4_1CILi1EEESB_SB_EEEEENS5_IJNSA_ILi64EEESE_NSA_ILi128EEEEEEaNS5_IJlSB_lEEEaSH_NS4_8TiledMMAINS4_8MMA_AtomIJNS4_15SM100_MMA_S8_SSIaaiLi64ELi64ELNS4_4UMMA5MajorE0ELSM_0ELNSL_8SaturateE0EEEEEENS4_6LayoutISC_NS5_IJNSA_ILi0EEESR_SR_EEEEENS5_IJNS4_10UnderscoreESU_SU_EEEEENS4_13SM90_TMA_LOADENS4_14ComposedLayoutINS4_7SwizzleILi3ELi4ELi3EEENS4_18smem_ptr_flag_bitsILi8EEENSQ_INS5_IJNSA_ILi8EEESF_EEENS5_IJSF_SB_EEEEEEEvNS4_8identityESX_S17_vS18_EENS_8epilogue10collective18CollectiveEpilogueINS1A_23Sm100TmaWarpSpecializedILi1ELi1ELi32ELb0ELb0EEEJSG_NS5_IJNSQ_ISE_SB_EES1F_EEEaSH_aSH_NS1A_6fusion15FusionCallbacksIS1E_NS1H_17LinearCombinationIaiaiLNS_15FloatRoundStyleE2EEESG_S1G_JEEENS4_5SM1004TMEM4LOAD26SM100_TMEM_LOAD_16dp32b32xESX_NSY_INSZ_ILi2ELi4ELi3EEES12_NSQ_INS5_IJS13_SE_EEENS5_IJSE_SB_EEEEEEENS4_39AutoVectorizingCopyWithAssumedAlignmentILi128EEENS4_14SM90_TMA_STOREES1V_S1X_S1X_EEEvvEEEEvNT_6ParamsE)
        .other          _ZN7cutlass13device_kernelINS_4gemm6kernel13GemmUniversalIN4cute5tupleIJiiiiEEENS1_10collective13CollectiveMmaINS1_35MainloopSm100TmaUmmaWarpSpecializedILi6ELi2ELi4ENS5_IJNS4_1CILi1EEESB_SB_EEEEENS5_IJNSA_ILi64EEESE_NSA_ILi128EEEEEEaNS5_IJlSB_lEEEaSH_NS4_8TiledMMAINS4_8MMA_AtomIJNS4_15SM100_MMA_S8_SSIaaiLi64ELi64ELNS4_4UMMA5MajorE0ELSM_0ELNSL_8SaturateE0EEEEEENS4_6LayoutISC_NS5_IJNSA_ILi0EEESR_SR_EEEEENS5_IJNS4_10UnderscoreESU_SU_EEEEENS4_13SM90_TMA_LOADENS4_14ComposedLayoutINS4_7SwizzleILi3ELi4ELi3EEENS4_18smem_ptr_flag_bitsILi8EEENSQ_INS5_IJNSA_ILi8EEESF_EEENS5_IJSF_SB_EEEEEEEvNS4_8identityESX_S17_vS18_EENS_8epilogue10collective18CollectiveEpilogueINS1A_23Sm100TmaWarpSpecializedILi1ELi1ELi32ELb0ELb0EEEJSG_NS5_IJNSQ_ISE_SB_EES1F_EEEaSH_aSH_NS1A_6fusion15FusionCallbacksIS1E_NS1H_17LinearCombinationIaiaiLNS_15FloatRoundStyleE2EEESG_S1G_JEEENS4_5SM1004TMEM4LOAD26SM100_TMEM_LOAD_16dp32b32xESX_NSY_INSZ_ILi2ELi4ELi3EEES12_NSQ_INS5_IJS13_SE_EEENS5_IJSE_SB_EEEEEEENS4_39AutoVectorizingCopyWithAssumedAlignmentILi128EEENS4_14SM90_TMA_STOREES1V_S1X_S1X_EEEvvEEEEvNT_6ParamsE,@"STO_CUDA_ENTRY STV_DEFAULT"
_ZN7cutlass13device_kernelINS_4gemm6kernel13GemmUniversalIN4cute5tupleIJiiiiEEENS1_10collective13CollectiveMmaINS1_35MainloopSm100TmaUmmaWarpSpecializedILi6ELi2ELi4ENS5_IJNS4_1CILi1EEESB_SB_EEEEENS5_IJNSA_ILi64EEESE_NSA_ILi128EEEEEEaNS5_IJlSB_lEEEaSH_NS4_8TiledMMAINS4_8MMA_AtomIJNS4_15SM100_MMA_S8_SSIaaiLi64ELi64ELNS4_4UMMA5MajorE0ELSM_0ELNSL_8SaturateE0EEEEEENS4_6LayoutISC_NS5_IJNSA_ILi0EEESR_SR_EEEEENS5_IJNS4_10UnderscoreESU_SU_EEEEENS4_13SM90_TMA_LOADENS4_14ComposedLayoutINS4_7SwizzleILi3ELi4ELi3EEENS4_18smem_ptr_flag_bitsILi8EEENSQ_INS5_IJNSA_ILi8EEESF_EEENS5_IJSF_SB_EEEEEEEvNS4_8identityESX_S17_vS18_EENS_8epilogue10collective18CollectiveEpilogueINS1A_23Sm100TmaWarpSpecializedILi1ELi1ELi32ELb0ELb0EEEJSG_NS5_IJNSQ_ISE_SB_EES1F_EEEaSH_aSH_NS1A_6fusion15FusionCallbacksIS1E_NS1H_17LinearCombinationIaiaiLNS_15FloatRoundStyleE2EEESG_S1G_JEEENS4_5SM1004TMEM4LOAD26SM100_TMEM_LOAD_16dp32b32xESX_NSY_INSZ_ILi2ELi4ELi3EEES12_NSQ_INS5_IJS13_SE_EEENS5_IJSE_SB_EEEEEEENS4_39AutoVectorizingCopyWithAssumedAlignmentILi128EEENS4_14SM90_TMA_STOREES1V_S1X_S1X_EEEvvEEEEvNT_6ParamsE:
[----:B------:R-:W1:Y:S01]  /*0000*/  LDC R1, c[0x0][0x37c] ;  /* 0x0000df00ff017b82 */ /* 0x000e620000000800 */
[----:B------:R-:W2:Y:S01]  /*0010*/  S2R R103, SR_TID.X ;  /* 0x0000000000677919 */ /* 0x000ea20000002100 */
[----:B------:R-:W3:Y:S01]  /*0020*/  LDCU.64 UR4, c[0x0][0x890] ;  /* 0x00011200ff0477ac */ /* 0x000ee20008000a00 */
[----:B------:R-:W-:Y:S02]  /*0030*/  PRMT R98, RZ, 0x7610, R98 ;  /* 0x00007610ff627816 */ /* 0x000fe40000000062 */
[----:B------:R-:W-:Y:S01]  /*0040*/  ELECT P5, URZ, PT ;  /* 0x0000000000ff782f */ /* 0x000fe200038a0000 */
[----:B------:R-:W4:Y:S01]  /*0050*/  LDCU.64 UR40, c[0x0][0x358] ;  /* 0x00006b00ff2877ac */ /* 0x000f220008000a00 */
[----:B---3--:R-:W-:-:S04]  /*0060*/  UISETP.NE.U32.AND UP0, UPT, UR4, URZ, UPT ;  /* 0x000000ff0400728c */ /* 0x008fc8000bf05070 */
[----:B------:R-:W-:Y:S01]  /*0070*/  UISETP.NE.AND.EX UP0, UPT, UR5, URZ, UPT, UP0 ;  /* 0x000000ff0500728c */ /* 0x000fe2000bf05300 */
[----:B--2---:R-:W-:-:S05]  /*0080*/  SHF.R.U32.HI R106, RZ, 0x5, R103 ;  /* 0x00000005ff6a7819 */ /* 0x004fca0000011667 */
[----:B------:R-:W2:Y:S02]  /*0090*/  SHFL.IDX PT, R0, R106, RZ, 0x1f ;  /* 0x00001fff6a007589 */ /* 0x000ea400000e0000 */
[----:B--2---:R-:W-:Y:S01]  /*00a0*/  R2UR UR8, R0 ;  /* 0x00000000000872ca */ /* 0x004fe200000e0000 */
[----:B-1--4-:R-:W-:-:S14]  /*00b0*/  BRA.U UP0, `(.L_x_0) ;  /* 0x00000001002c7547 */ /* 0x012fdc000b800000 */
[----:B------:R-:W1:Y:S02]  /*00c0*/  LDCU.64 UR6, c[0x0][0x888] ;  /* 0x00011100ff0677ac */ /* 0x000e640008000a00 */
[----:B-1----:R-:W-:-:S04]  /*00d0*/  UISETP.NE.U32.AND UP0, UPT, UR6, URZ, UPT ;  /* 0x000000ff0600728c */ /* 0x002fc8000bf05070 */
[----:B------:R-:W-:-:S09]  /*00e0*/  UISETP.NE.AND.EX UP0, UPT, UR7, URZ, UPT, UP0 ;  /* 0x000000ff0700728c */ /* 0x000fd2000bf05300 */
[----:B------:R-:W-:Y:S05]  /*00f0*/  BRA.U !UP0, `(.L_x_1) ;  /* 0x0000000108107547 */ /* 0x000fea000b800000 */
[----:B------:R-:W1:Y:S02]  /*0100*/  LDC.64 R48, c[0x0][0x888] ;  /* 0x00022200ff307b82 */ /* 0x000e640000000a00 */
[----:B-1----:R1:W5:Y:S01]  /*0110*/  LDG.E R48, desc[UR40][R48.64] ;  /* 0x0000002830307981 */ /* 0x002362000c1e1900 */
[----:B------:R-:W-:Y:S01]  /*0120*/  HFMA2 R98, -RZ, RZ, 0, 5.9604644775390625e-08 ;  /* 0x00000001ff627431 */ /* 0x000fe200000001ff */
[----:B------:R-:W-:Y:S05]  /*0130*/  BRA `(.L_x_0) ;  /* 0x00000000000c7947 */ /* 0x000fea0003800000 */
.L_x_1:
[----:B------:R-:W1:Y:S01]  /*0140*/  LDCU UR6, c[0x0][0x880] ;  /* 0x00011000ff0677ac */ /* 0x000e620008000800 */
[----:B------:R-:W-:Y:S01]  /*0150*/  HFMA2 R98, -RZ, RZ, 0, 5.9604644775390625e-08 ;  /* 0x00000001ff627431 */ /* 0x000fe200000001ff */
[----:B-1----:R-:W-:-:S07]  /*0160*/  MOV R48, UR6 ;  /* 0x0000000600307c02 */ /* 0x002fce0008000f00 */
.L_x_0:
[----:B------:R-:W2:Y:S02]  /*0170*/  LDCU.64 UR6, c[0x0][0x8b0] ;  /* 0x00011600ff0677ac */ /* 0x000ea40008000a00 */
[----:B--2---:R-:W-:-:S04]  /*0180*/  UISETP.NE.U32.AND UP0, UPT, UR6, URZ, UPT ;  /* 0x000000ff0600728c */ /* 0x004fc8000bf05070 */
[----:B------:R-:W-:-:S09]  /*0190*/  UISETP.NE.AND.EX UP0, UPT, UR7, URZ, UPT, UP0 ;  /* 0x000000ff0700728c */ /* 0x000fd2000bf05300 */
[----:B------:R-:W-:Y:S05]  /*01a0*/  BRA.U UP0, `(.L_x_2) ;  /* 0x0000000100247547 */ /* 0x000fea000b800000 */
[----:B------:R-:W2:Y:S02]  /*01b0*/  LDCU.64 UR6, c[0x0][0x8a8] ;  /* 0x00011500ff0677ac */ /* 0x000ea40008000a00 */
[----:B--2---:R-:W-:-:S04]  /*01c0*/  UISETP.NE.U32.AND UP0, UPT, UR6, URZ, UPT ;  /* 0x000000ff0600728c */ /* 0x004fc8000bf05070 */
[----:B------:R-:W-:-:S09]  /*01d0*/  UISETP.NE.AND.EX UP0, UPT, UR7, URZ, UPT, UP0 ;  /* 0x000000ff0700728c */ /* 0x000fd2000bf05300 */
[----:B------:R-:W-:Y:S05]  /*01e0*/  BRA.U !UP0, `(.L_x_3) ;  /* 0x00000001080c7547 */ /* 0x000fea000b800000 */
[----:B------:R-:W2:Y:S02]  /*01f0*/  LDC.64 R2, c[0x0][0x8a8] ;  /* 0x00022a00ff027b82 */ /* 0x000ea40000000a00 */
[----:B--2---:R2:W5:Y:S01]  /*0200*/  LDG.E R47, desc[UR40][R2.64] ;  /* 0x00000028022f7981 */ /* 0x004562000c1e1900 */
[----:B------:R-:W-:Y:S05]  /*0210*/  BRA `(.L_x_2) ;  /* 0x0000000000087947 */ /* 0x000fea0003800000 */
.L_x_3:
[----:B------:R-:W2:Y:S02]  /*0220*/  LDCU UR6, c[0x0][0x8a0] ;  /* 0x00011400ff0677ac */ /* 0x000ea40008000800 */
[----:B--2---:R-:W-:Y:S02]  /*0230*/  MOV R47, UR6 ;  /* 0x00000006002f7c02 */ /* 0x004fe40008000f00 */
.L_x_2:
[----:B------:R-:W-:Y:S01]  /*0240*/  IMAD.U32 R0, RZ, RZ, UR8 ;  /* 0x00000008ff007e24 */ /* 0x000fe2000f8e00ff */
[----:B------:R-:W-:Y:S04]  /*0250*/  BSSY.RECONVERGENT B0, `(.L_x_4) ;  /* 0x000000c000007945 */ /* 0x000fe80003800200 */
[C---:B------:R-:W-:Y:S02]  /*0260*/  ISETP.NE.OR P1, PT, R0.reuse, 0x1, !P5 ;  /* 0x000000010000780c */ /* 0x040fe40006f25670 */
[----:B------:R-:W-:-:S11]  /*0270*/  ISETP.NE.OR P0, PT, R0, 0x3, !P5 ;  /* 0x000000030000780c */ /* 0x000fd60006f05670 */
[----:B------:R-:W-:Y:S05]  /*0280*/  @P1 BRA `(.L_x_5) ;  /* 0x0000000000201947 */ /* 0x000fea0003800000 */
[----:B------:R-:W3:Y:S02]  /*0290*/  LDCU.64 UR6, c[0x0][0x348] ;  /* 0x00006900ff0677ac */ /* 0x000ee40008000a00 */
[----:B---3--:R-:W-:Y:S02]  /*02a0*/  UIADD3 UR10, UP1, UPT, UR6, 0x80, URZ ;  /* 0x00000080060a7890 */ /* 0x008fe4000ff3e0ff */
[----:B------:R-:W-:Y:S02]  /*02b0*/  UIADD3 UR6, UP0, UPT, UR6, 0x180, URZ ;  /* 0x0000018006067890 */ /* 0x000fe4000ff1e0ff */
[----:B------:R-:W-:Y:S02]  /*02c0*/  UIADD3.X UR11, UPT, UPT, URZ, UR7, URZ, UP1, !UPT ;  /* 0x00000007ff0b7290 */ /* 0x000fe40008ffe4ff */
[----:B------:R-:W-:-:S07]  /*02d0*/  UIADD3.X UR7, UPT, UPT, URZ, UR7, URZ, UP0, !UPT ;  /* 0x00000007ff077290 */ /* 0x000fce00087fe4ff */
[----:B------:R3:W-:Y:S02]  /*02e0*/  UTMACCTL.PF [UR10] ;  /* 0x000000000a0079b9 */ /* 0x0007e40008040000 */
[----:B------:R3:W-:Y:S02]  /*02f0*/  UTMACCTL.PF [UR6] ;  /* 0x00000000060079b9 */ /* 0x0007e40008040000 */
[----:B---3--:R-:W-:Y:S01]  /*0300*/  NOP ;  /* 0x0000000000007918 */ /* 0x008fe20000000000 */
.L_x_5:
[----:B------:R-:W-:Y:S05]  /*0310*/  BSYNC.RECONVERGENT B0 ;  /* 0x0000000000007941 */ /* 0x000fea0003800200 */
.L_x_4:
[----:B------:R-:W-:Y:S04]  /*0320*/  BSSY.RECONVERGENT B0, `(.L_x_6) ;  /* 0x000000a000007945 */ /* 0x000fe80003800200 */
        /* <DEDUP_REMOVED lines=9> */
.L_x_7:
[----:B------:R-:W-:Y:S05]  /*03c0*/  BSYNC.RECONVERGENT B0 ;  /* 0x0000000000007941 */ /* 0x000fea0003800200 */
.L_x_6:
[----:B------:R-:W3:Y:S01]  /*03d0*/  LDCU.64 UR6, c[0x0][0x888] ;  /* 0x00011100ff0677ac */ /* 0x000ee20008000a00 */
[----:B------:R-:W-:Y:S02]  /*03e0*/  UISETP.EQ.U32.AND UP1, UPT, UR4, URZ, UPT ;  /* 0x000000ff0400728c */ /* 0x000fe4000bf22070 */
[----:B------:R-:W-:Y:S02]  /*03f0*/  UPLOP3.LUT UP2, UPT, UPT, UPT, UPT, 0x80, 0x8 ;  /* 0x000000000008789c */ /* 0x000fe40003f4f070 */
[----:B---3--:R-:W-:-:S04]  /*0400*/  UISETP.NE.U32.AND UP0, UPT, UR6, URZ, UPT ;  /* 0x000000ff0600728c */ /* 0x008fc8000bf05070 */
[----:B------:R-:W-:-:S04]  /*0410*/  UISETP.NE.AND.EX UP0, UPT, UR7, URZ, UPT, UP0 ;  /* 0x000000ff0700728c */ /* 0x000fc8000bf05300 */
[----:B------:R-:W-:-:S04]  /*0420*/  UISETP.EQ.OR.EX UP3, UPT, UR5, URZ, !UP0, UP1 ;  /* 0x000000ff0500728c */ /* 0x000fc8000c762710 */
[----:B------:R-:W-:-:S05]  /*0430*/  UP2UR UR44, UPR, URZ, 0x8 ;  /* 0x00000008ff2c7883 */ /* 0x000fca0008000000 */
[----:B------:R-:W-:Y:S07]  /*0440*/  BRA.U !UP3, `(.L_x_8) ;  /* 0x000000010b207547 */ /* 0x000fee000b800000 */
[----:B-----5:R-:W-:Y:S01]  /*0450*/  R2UR UR6, R48 ;  /* 0x00000000300672ca */ /* 0x020fe200000e0000 */
[----:B------:R-:W-:Y:S02]  /*0460*/  UISETP.NE.U32.AND UP2, UPT, UR4, URZ, UPT ;  /* 0x000000ff0400728c */ /* 0x000fe4000bf45070 */
[----:B------:R-:W-:Y:S02]  /*0470*/  USEL UR4, URZ, 0xffffffff, UP0 ;  /* 0xffffffffff047887 */ /* 0x000fe40008000000 */
[----:B------:R-:W-:-:S08]  /*0480*/  UISETP.NE.AND.EX UP2, UPT, UR5, URZ, UPT, UP2 ;  /* 0x000000ff0500728c */ /* 0x000fd0000bf45320 */
[----:B------:R-:W-:-:S04]  /*0490*/  UISETP.NE.AND UP1, UPT, UR6, URZ, UPT ;  /* 0x000000ff0600728c */ /* 0x000fc8000bf25270 */
[----:B------:R-:W-:-:S04]  /*04a0*/  @!UP2 USEL UR4, URZ, 0xffffffff, UP1 ;  /* 0xffffffffff04a887 */ /* 0x000fc80008800000 */
[----:B------:R-:W-:-:S04]  /*04b0*/  ULOP3.LUT UR4, UR4, 0x1, URZ, 0xc0, !UPT ;  /* 0x0000000104047892 */ /* 0x000fc8000f8ec0ff */
[----:B------:R-:W-:-:S11]  /*04c0*/  UISETP.NE.U32.AND UP2, UPT, UR4, 0x1, UPT ;  /* 0x000000010400788c */ /* 0x000fd6000bf45070 */
.L_x_8:
[----:B--2---:R-:W2:Y:S01]  /*04d0*/  SHFL.IDX PT, R2, R106, RZ, 0x1f ;  /* 0x00001fff6a027589 */ /* 0x004ea200000e0000 */
[----:B------:R-:W-:-:S04]  /*04e0*/  UISETP.NE.AND UP1, UPT, UR8, 0x2, UPT ;  /* 0x000000020800788c */ /* 0x000fc8000bf25270 */
[----:B------:R-:W-:Y:S01]  /*04f0*/  USEL UR13, URZ, 0x1, UP1 ;  /* 0x00000001ff0d7887 */ /* 0x000fe20008800000 */
[----:B--2---:R-:W-:-:S13]  /*0500*/  ISETP.NE.AND P0, PT, R2, RZ, PT ;  /* 0x000000ff0200720c */ /* 0x004fda0003f05270 */
[----:B------:R-:W-:Y:S05]  /*0510*/  @P0 BRA `(.L_x_9) ;  /* 0x0000000000580947 */ /* 0x000fea0003800000 */
[----:B------:R-:W2:Y:S01]  /*0520*/  S2UR UR5, SR_CgaCtaId ;  /* 0x00000000000579c3 */ /* 0x000ea20000008800 */
[----:B------:R-:W-:Y:S01]  /*0530*/  UMOV UR6, 0x400 ;  /* 0x0000040000067882 */ /* 0x000fe20000000000 */
[----:B------:R-:W-:Y:S01]  /*0540*/  UMOV UR4, 0x1 ;  /* 0x0000000100047882 */ /* 0x000fe20000000000 */
[----:B------:R-:W-:Y:S01]  /*0550*/  ELECT P0, URZ, PT ;  /* 0x0000000000ff782f */ /* 0x000fe20003800000 */
[----:B--2---:R-:W-:Y:S02]  /*0560*/  ULEA UR5, UR5, UR6, 0x18 ;  /* 0x0000000605057291 */ /* 0x004fe4000f8ec0ff */
[----:B------:R-:W-:-:S04]  /*0570*/  UIADD3 UR6, UPT, UPT, -UR4, 0x100000, URZ ;  /* 0x0010000004067890 */ /* 0x000fc8000fffe1ff */
[----:B------:R-:W-:Y:S02]  /*0580*/  USHF.L.U32 UR7, UR6, 0xb, URZ ;  /* 0x0000000b06077899 */ /* 0x000fe400080006ff */
[----:B------:R-:W-:Y:S01]  /*0590*/  USHF.L.U32 UR6, UR6, 0x1, URZ ;  /* 0x0000000106067899 */ /* 0x000fe200080006ff */
[----:B------:R-:W2:Y:S11]  /*05a0*/  FENCE.VIEW.ASYNC.S ;  /* 0x00000000000073c6 */ /* 0x000eb60000000000 */
[----:B--2---:R2:W3:Y:S01]  /*05b0*/  SYNCS.EXCH.64 URZ, [UR5], UR6 ;  /* 0x0000000605ff75b2 */ /* 0x0044e20008000100 */
[----:B------:R2:W4:Y:S01]  /*05c0*/  SYNCS.EXCH.64 URZ, [UR5+0x30], UR6 ;  /* 0x0000300605ff75b2 */ /* 0x0005220008000100 */
[----:B------:R2:W1:Y:S01]  /*05d0*/  SYNCS.EXCH.64 URZ, [UR5+0x8], UR6 ;  /* 0x0000080605ff75b2 */ /* 0x0004620008000100 */
        /* <DEDUP_REMOVED lines=9> */
[----:B------:R-:W-:Y:S01]  /*0670*/  NOP ;  /* 0x0000000000007918 */ /* 0x000fe20000000000 */
.L_x_9:
[----:B------:R-:W2:Y:S01]  /*0680*/  SHFL.IDX PT, R2, R106, RZ, 0x1f ;  /* 0x00001fff6a027589 */ /* 0x000ea200000e0000 */
[----:B------:R-:W-:Y:S01]  /*0690*/  NOP ;  /* 0x0000000000007918 */ /* 0x000fe20000000000 */
[----:B--2---:R-:W-:-:S13]  /*06a0*/  ISETP.NE.AND P0, PT, R2, 0x1, PT ;  /* 0x000000010200780c */ /* 0x004fda0003f05270 */
[----:B------:R-:W-:Y:S05]  /*06b0*/  @P0 BRA `(.L_x_10) ;  /* 0x0000000000400947 */ /* 0x000fea0003800000 */
[----:B------:R-:W2:Y:S01]  /*06c0*/  S2UR UR6, SR_CgaCtaId ;  /* 0x00000000000679c3 */ /* 0x000ea20000008800 */
[----:B------:R-:W-:Y:S01]  /*06d0*/  UMOV UR7, 0x400 ;  /* 0x0000040000077882 */ /* 0x000fe20000000000 */
[----:B------:R-:W-:Y:S01]  /*06e0*/  UMOV UR5, 0x20 ;  /* 0x0000002000057882 */ /* 0x000fe20000000000 */
[----:B------:R-:W-:Y:S01]  /*06f0*/  UMOV UR4, 0x80 ;  /* 0x0000008000047882 */ /* 0x000fe20000000000 */
[----:B------:R-:W-:-:S04]  /*0700*/  UIADD3 UR10, UPT, UPT, -UR5, 0x100000, URZ ;  /* 0x00100000050a7890 */ /* 0x000fc8000fffe1ff */
[----:B------:R-:W-:Y:S02]  /*0710*/  USHF.L.U32 UR11, UR10, 0xb, URZ ;  /* 0x0000000b0a0b7899 */ /* 0x000fe400080006ff */
[----:B------:R-:W-:Y:S02]  /*0720*/  USHF.L.U32 UR10, UR10, 0x1, URZ ;  /* 0x000000010a0a7899 */ /* 0x000fe400080006ff */
[----:B------:R-:W-:-:S04]  /*0730*/  UIADD3 UR4, UPT, UPT, -UR4, 0x100000, URZ ;  /* 0x0010000004047890 */ /* 0x000fc8000fffe1ff */
[----:B------:R-:W-:Y:S02]  /*0740*/  USHF.L.U32 UR5, UR4, 0xb, URZ ;  /* 0x0000000b04057899 */ /* 0x000fe400080006ff */
[----:B------:R-:W-:Y:S01]  /*0750*/  USHF.L.U32 UR4, UR4, 0x1, URZ ;  /* 0x0000000104047899 */ /* 0x000fe200080006ff */
[----:B------:R-:W-:Y:S01]  /*0760*/  ELECT P0, URZ, PT ;  /* 0x0000000000ff782f */ /* 0x000fe20003800000 */
[----:B--2---:R-:W-:Y:S01]  /*0770*/  ULEA UR6, UR6, UR7, 0x18 ;  /* 0x0000000706067291 */ /* 0x004fe2000f8ec0ff */
[----:B------:R-:W2:Y:S11]  /*0780*/  FENCE.VIEW.ASYNC.S ;  /* 0x00000000000073c6 */ /* 0x000eb60000000000 */
[----:B--2---:R2:W1:Y:S01]  /*0790*/  SYNCS.EXCH.64 URZ, [UR6+0x60], UR10 ;  /* 0x0000600a06ff75b2 */ /* 0x0044620008000100 */
[----:B------:R2:W1:Y:S01]  /*07a0*/  SYNCS.EXCH.64 URZ, [UR6+0x68], UR4 ;  /* 0x0000680406ff75b2 */ /* 0x0004620008000100 */
[----:B------:R-:W-:Y:S01]  /*07b0*/  NOP ;  /* 0x0000000000007918 */ /* 0x000fe20000000000 */
.L_x_10:
[----:B------:R-:W3:Y:S01]  /*07c0*/  SHFL.IDX PT, R2, R106, RZ, 0x1f ;  /* 0x00001fff6a027589 */ /* 0x000ee200000e0000 */
[----:B------:R-:W-:Y:S01]  /*07d0*/  NOP ;  /* 0x0000000000007918 */ /* 0x000fe20000000000 */
[----:B---3--:R-:W-:-:S13]  /*07e0*/  ISETP.NE.AND P0, PT, R2, 0x3, PT ;  /* 0x000000030200780c */ /* 0x008fda0003f05270 */
[----:B------:R-:W-:Y:S05]  /*07f0*/  @P0 BRA `(.L_x_11) ;  /* 0x0000000000300947 */ /* 0x000fea0003800000 */
[----:B--2---:R-:W2:Y:S01]  /*0800*/  S2UR UR5, SR_CgaCtaId ;  /* 0x00000000000579c3 */ /* 0x004ea20000008800 */
        /* <DEDUP_REMOVED lines=8> */
[----:B--2---:R3:W2:Y:S01]  /*0890*/  SYNCS.EXCH.64 URZ, [UR5+0x70], UR6 ;  /* 0x0000700605ff75b2 */ /* 0x0046a20008000100 */
[----:B------:R3:W1:Y:S02]  /*08a0*/  SYNCS.EXCH.64 URZ, [UR5+0x78], UR6 ;  /* 0x0000780605ff75b2 */ /* 0x0006640008000100 */
[----:B---3--:R-:W-:Y:S01]  /*08b0*/  NOP ;  /* 0x0000000000007918 */ /* 0x008fe20000000000 */
.L_x_11:
[----:B------:R-:W3:Y:S01]  /*08c0*/  SHFL.IDX PT, R2, R106, RZ, 0x1f ;  /* 0x00001fff6a027589 */ /* 0x000ee200000e0000 */
[----:B------:R-:W-:Y:S01]  /*08d0*/  NOP ;  /* 0x0000000000007918 */ /* 0x000fe20000000000 */
[----:B---3--:R-:W-:-:S13]  /*08e0*/  ISETP.NE.AND P0, PT, R2, 0x4, PT ;  /* 0x000000040200780c */ /* 0x008fda0003f05270 */
[----:B------:R-:W-:Y:S05]  /*08f0*/  @P0 BRA `(.L_x_12) ;  /* 0x00000000004c0947 */ /* 0x000fea0003800000 */
[----:B--2---:R-:W2:Y:S01]  /*0900*/  S2UR UR5, SR_CgaCtaId ;  /* 0x00000000000579c3 */ /* 0x004ea20000008800 */
[----:B------:R-:W-:Y:S01]  /*0910*/  UMOV UR7, 0x100 ;  /* 0x0000010000077882 */ /* 0x000fe20000000000 */
[----:B------:R-:W-:Y:S01]  /*0920*/  UMOV UR6, 0x400 ;  /* 0x0000040000067882 */ /* 0x000fe20000000000 */
[----:B------:R-:W-:Y:S01]  /*0930*/  USEL UR7, UR7, 0xe0, UP2 ;  /* 0x000000e007077887 */ /* 0x000fe20009000000 */
[----:B------:R-:W-:Y:S01]  /*0940*/  UMOV UR4, 0x1 ;  /* 0x0000000100047882 */ /* 0x000fe20000000000 */
[----:B------:R-:W-:Y:S01]  /*0950*/  ELECT P0, URZ, PT ;  /* 0x0000000000ff782f */ /* 0x000fe20003800000 */
[----:B------:R-:W-:-:S04]  /*0960*/  UIADD3 UR10, UPT, UPT, -UR4, 0x100000, URZ ;  /* 0x00100000040a7890 */ /* 0x000fc8000fffe1ff */
[----:B------:R-:W-:Y:S02]  /*0970*/  USHF.L.U32 UR11, UR10, 0xb, URZ ;  /* 0x0000000b0a0b7899 */ /* 0x000fe400080006ff */
[----:B------:R-:W-:Y:S02]  /*0980*/  USHF.L.U32 UR10, UR10, 0x1, URZ ;  /* 0x000000010a0a7899 */ /* 0x000fe400080006ff */
[----:B--2---:R-:W-:Y:S02]  /*0990*/  ULEA UR5, UR5, UR6, 0x18 ;  /* 0x0000000605057291 */ /* 0x004fe4000f8ec0ff */
[----:B------:R-:W-:-:S04]  /*09a0*/  UIADD3 UR6, UPT, UPT, -UR7, 0x100000, URZ ;  /* 0x0010000007067890 */ /* 0x000fc8000fffe1ff */
[----:B------:R-:W-:Y:S02]  /*09b0*/  USHF.L.U32 UR7, UR6, 0xb, URZ ;  /* 0x0000000b06077899 */ /* 0x000fe400080006ff */
[----:B------:R-:W-:Y:S01]  /*09c0*/  USHF.L.U32 UR6, UR6, 0x1, URZ ;  /* 0x0000000106067899 */ /* 0x000fe200080006ff */
[----:B------:R-:W2:Y:S03]  /*09d0*/  FENCE.VIEW.ASYNC.S ;  /* 0x00000000000073c6 */ /* 0x000ea60000000000 */
[----:B--2---:R3:W2:Y:S08]  /*09e0*/  SYNCS.EXCH.64 URZ, [UR5+0x80], UR10 ;  /* 0x0000800a05ff75b2 */ /* 0x0046b00008000100 */
[----:B------:R3:W1:Y:S01]  /*09f0*/  SYNCS.EXCH.64 URZ, [UR5+0x90], UR6 ;  /* 0x0000900605ff75b2 */ /* 0x0006620008000100 */
[----:B------:R3:W1:Y:S01]  /*0a00*/  SYNCS.EXCH.64 URZ, [UR5+0x88], UR10 ;  /* 0x0000880a05ff75b2 */ /* 0x0006620008000100 */
[----:B------:R3:W1:Y:S02]  /*0a10*/  SYNCS.EXCH.64 URZ, [UR5+0x98], UR6 ;  /* 0x0000980605ff75b2 */ /* 0x0006640008000100 */
[----:B---3--:R-:W-:Y:S01]  /*0a20*/  NOP ;  /* 0x0000000000007918 */ /* 0x008fe20000000000 */
.L_x_12:
[----:B------:R-:W3:Y:S01]  /*0a30*/  SHFL.IDX PT, R2, R106, RZ, 0x1f ;  /* 0x00001fff6a027589 */ /* 0x000ee200000e0000 */
[----:B------:R-:W-:Y:S01]  /*0a40*/  NOP ;  /* 0x0000000000007918 */ /* 0x000fe20000000000 */
[----:B---3--:R-:W-:-:S13]  /*0a50*/  ISETP.NE.AND P0, PT, R2, 0x5, PT ;  /* 0x000000050200780c */ /* 0x008fda0003f05270 */
[----:B------:R-:W-:Y:S05]  /*0a60*/  @P0 BRA `(.L_x_13) ;  /* 0x0000000000580947 */ /* 0x000fea0003800000 */
[----:B--2---:R-:W2:Y:S01]  /*0a70*/  S2UR UR6, SR_CgaCtaId ;  /* 0x00000000000679c3 */ /* 0x004ea20000008800 */
        /* <DEDUP_REMOVED lines=12> */
[----:B--2---:R3:W2:Y:S01]  /*0b40*/  SYNCS.EXCH.64 URZ, [UR6+0xa0], UR10 ;  /* 0x0000a00a06ff75b2 */ /* 0x0046a20008000100 */
[----:B------:R3:W1:Y:S01]  /*0b50*/  SYNCS.EXCH.64 URZ, [UR6+0xc0], UR4 ;  /* 0x0000c00406ff75b2 */ /* 0x0006620008000100 */
[----:B------:R3:W1:Y:S01]  /*0b60*/  SYNCS.EXCH.64 URZ, [UR6+0xa8], UR10 ;  /* 0x0000a80a06ff75b2 */ /* 0x0006620008000100 */
[----:B------:R3:W1:Y:S01]  /*0b70*/  SYNCS.EXCH.64 URZ, [UR6+0xc8], UR4 ;  /* 0x0000c80406ff75b2 */ /* 0x0006620008000100 */
[----:B------:R3:W1:Y:S01]  /*0b80*/  SYNCS.EXCH.64 URZ, [UR6+0xb0], UR10 ;  /* 0x0000b00a06ff75b2 */ /* 0x0006620008000100 */
[----:B------:R3:W1:Y:S01]  /*0b90*/  SYNCS.EXCH.64 URZ, [UR6+0xd0], UR4 ;  /* 0x0000d00406ff75b2 */ /* 0x0006620008000100 */
[----:B------:R3:W1:Y:S01]  /*0ba0*/  SYNCS.EXCH.64 URZ, [UR6+0xb8], UR10 ;  /* 0x0000b80a06ff75b2 */ /* 0x0006620008000100 */
[----:B------:R3:W1:Y:S02]  /*0bb0*/  SYNCS.EXCH.64 URZ, [UR6+0xd8], UR4 ;  /* 0x0000d80406ff75b2 */ /* 0x0006640008000100 */
[----:B---3--:R-:W-:Y:S01]  /*0bc0*/  NOP ;  /* 0x0000000000007918 */ /* 0x008fe20000000000 */
.L_x_13:
        /* <DEDUP_REMOVED lines=14> */
[----:B------:R3:W1:Y:S01]  /*0cb0*/  SYNCS.EXCH.64 URZ, [UR5+0xf0], UR6 ;  /* 0x0000f00605ff75b2 */ /* 0x0006620008000100 */
[----:B------:R3:W1:Y:S01]  /*0cc0*/  SYNCS.EXCH.64 URZ, [UR5+0xe8], UR6 ;  /* 0x0000e80605ff75b2 */ /* 0x0006620008000100 */
[----:B------:R3:W1:Y:S02]  /*0cd0*/  SYNCS.EXCH.64 URZ, [UR5+0xf8], UR6 ;  /* 0x0000f80605ff75b2 */ /* 0x0006640008000100 */
[----:B---3--:R-:W-:Y:S01]  /*0ce0*/  NOP ;  /* 0x0000000000007918 */ /* 0x008fe20000000000 */
.L_x_14:
[----:B--2---:R-:W2:Y:S01]  /*0cf0*/  S2UR UR5, SR_CTAID.X ;  /* 0x00000000000579c3 */ /* 0x004ea20000002500 */
[----:B------:R-:W-:-:S05]  /*0d00*/  CS2R.32 R99, SR_CgaSize ;  /* 0x0000000000637805 */ /* 0x000fca0000008a00 */
[----:B------:R-:W-:-:S05]  /*0d10*/  IMAD R99, R99, -0xa0, RZ ;  /* 0xffffff6063637824 */ /* 0x000fca00078e02ff */
[----:B------:R-:W-:-:S14]  /*0d20*/  R2UR UR7, R99 ;  /* 0x00000000630772ca */ /* 0x000fdc00000e0000 */
[----:B------:R-:W3:Y:S01]  /*0d30*/  LDCU UR7, c[0x0][UR7+0x2b0] ;  /* 0x00005600070777ac */ /* 0x000ee20008000800 */
[----:B------:R-:W-:Y:S01]  /*0d40*/  NOP ;  /* 0x0000000000007918 */ /* 0x000fe20000000000 */
[----:B------:R-:W-:-:S05]  /*0d50*/  CS2R.32 R99, SR_CgaSize ;  /* 0x0000000000637805 */ /* 0x000fca0000008a00 */
[----:B------:R-:W-:-:S05]  /*0d60*/  IMAD R99, R99, -0xa0, RZ ;  /* 0xffffff6063637824 */ /* 0x000fca00078e02ff */
[----:B------:R-:W-:-:S14]  /*0d70*/  R2UR UR6, R99 ;  /* 0x00000000630672ca */ /* 0x000fdc00000e0000 */
[----:B------:R-:W4:Y:S01]  /*0d80*/  LDCU UR6, c[0x0][UR6+0x2b4] ;  /* 0x00005680060677ac */ /* 0x000f220008000800 */
[----:B------:R-:W1:Y:S08]  /*0d90*/  S2UR UR4, SR_CTAID.Y ;  /* 0x00000000000479c3 */ /* 0x000e700000002600 */
[----:B------:R-:W4:Y:S01]  /*0da0*/  LDC R9, c[0x0][0xb24] ;  /* 0x0002c900ff097b82 */ /* 0x000f220000000800 */
[----:B--2---:R-:W-:-:S02]  /*0db0*/  I2FP.F32.U32 R5, UR5 ;  /* 0x0000000500057c45 */ /* 0x004fc40008201000 */
[----:B------:R-:W-:-:S05]  /*0dc0*/  CS2R.32 R3, SR_CgaSize ;  /* 0x0000000000037805 */ /* 0x000fca0000008a00 */
[----:B------:R-:W-:-:S06]  /*0dd0*/  IMAD R3, R3, -0xa0, RZ ;  /* 0xffffff6003037824 */ /* 0x000fcc00078e02ff */
[----:B------:R-:W2:Y:S01]  /*0de0*/  LDC R3, c[0x0][R3+0x2a0] ;  /* 0x0000a80003037b82 */ /* 0x000ea20000000800 */
[----:B------:R-:W-:Y:S01]  /*0df0*/  MOV R99, UR5 ;  /* 0x0000000500637c02 */ /* 0x000fe20008000f00 */
[----:B---3--:R-:W-:Y:S01]  /*0e00*/  FMUL R5, R5, UR7 ;  /* 0x0000000705057c20 */ /* 0x008fe20008400000 */
[----:B-1----:R-:W-:Y:S02]  /*0e10*/  I2FP.F32.U32 R4, UR4 ;  /* 0x0000000400047c45 */ /* 0x002fe40008201000 */
[----:B------:R-:W-:-:S05]  /*0e20*/  CS2R.32 R2, SR_CgaSize ;  /* 0x0000000000027805 */ /* 0x000fca0000008a00 */
[----:B------:R-:W-:-:S06]  /*0e30*/  IMAD R2, R2, -0xa0, RZ ;  /* 0xffffff6002027824 */ /* 0x000fcc00078e02ff */
[----:B------:R-:W1:Y:S01]  /*0e40*/  LDC R2, c[0x0][R2+0x2a4] ;  /* 0x0000a90002027b82 */ /* 0x000e620000000800 */
[----:B------:R-:W3:Y:S01]  /*0e50*/  F2I.U32.TRUNC.NTZ R96, R5 ;  /* 0x0000000500607305 */ /* 0x000ee2000020f000 */
[----:B------:R-:W-:Y:S01]  /*0e60*/  MOV R97, UR4 ;  /* 0x0000000400617c02 */ /* 0x000fe20008000f00 */
[----:B----4-:R-:W-:-:S05]  /*0e70*/  FMUL R4, R4, UR6 ;  /* 0x0000000604047c20 */ /* 0x010fca0008400000 */
[----:B------:R-:W-:Y:S01]  /*0e80*/  BAR.SYNC.DEFER_BLOCKING 0x0 ;  /* 0x0000000000007b1d */ /* 0x000fe20000010000 */
[----:B------:R-:W-:-:S05]  /*0e90*/  ISETP.GE.AND P0, PT, R9, 0x1, PT ;  /* 0x000000010900780c */ /* 0x000fca0003f06270 */
[----:B------:R-:W4:Y:S02]  /*0ea0*/  F2I.U32.TRUNC.NTZ R81, R4 ;  /* 0x0000000400517305 */ /* 0x000f24000020f000 */
[----:B------:R-:W1:Y:S01]  /*0eb0*/  S2UR UR36, SR_CTAID.Z ;  /* 0x00000000002479c3 */ /* 0x000e620000002700 */
[----:B---3--:R-:W-:-:S05]  /*0ec0*/  IADD3 R96, PT, PT, -R96, RZ, RZ ;  /* 0x000000ff60607210 */ /* 0x008fca0007ffe1ff */
[----:B--2---:R-:W-:Y:S01]  /*0ed0*/  IMAD R96, R3, R96, UR5 ;  /* 0x0000000503607e24 */ /* 0x004fe2000f8e0260 */
[----:B----4-:R-:W-:-:S05]  /*0ee0*/  IADD3 R81, PT, PT, -R81, RZ, RZ ;  /* 0x000000ff51517210 */ /* 0x010fca0007ffe1ff */
[----:B-1----:R-:W-:Y:S01]  /*0ef0*/  IMAD R81, R2, R81, UR4 ;  /* 0x0000000402517e24 */ /* 0x002fe2000f8e0251 */
[----:B------:R-:W-:Y:S06]  /*0f00*/  @!P0 BRA `(.L_x_15) ;  /* 0x0000000000b88947 */ /* 0x000fec0003800000 */
[----:B------:R-:W1:Y:S01]  /*0f10*/  LDC.64 R4, c[0x0][0xb18] ;  /* 0x0002c600ff047b82 */ /* 0x000e620000000a00 */
[----:B------:R-:W-:-:S07]  /*0f20*/  ISETP.NE.AND P0, PT, R9, 0x1, PT ;  /* 0x000000010900780c */ /* 0x000fce0003f05270 */
[----:B------:R-:W2:Y:S08]  /*0f30*/  LDC R10, c[0x0][0xb0c] ;  /* 0x0002c300ff0a7b82 */ /* 0x000eb00000000800 */
[----:B------:R-:W3:Y:S08]  /*0f40*/  LDC R11, c[0x0][0x370] ;  /* 0x0000dc00ff0b7b82 */ /* 0x000ef00000000800 */
[----:B------:R-:W4:Y:S01]  /*0f50*/  LDC R12, c[0x0][0x374] ;  /* 0x0000dd00ff0c7b82 */ /* 0x000f220000000800 */
[----:B-1----:R-:W-:-:S07]  /*0f60*/  ISETP.NE.AND P1, PT, R4, 0x1, PT ;  /* 0x000000010400780c */ /* 0x002fce0003f25270 */
[----:B------:R-:W3:Y:S01]  /*0f70*/  LDC.64 R6, c[0x0][0xb10] ;  /* 0x0002c400ff067b82 */ /* 0x000ee20000000a00 */
[----:B--2---:R-:W-:-:S07]  /*0f80*/  ISETP.NE.AND P2, PT, R10, 0x1, PT ;  /* 0x000000010a00780c */ /* 0x004fce0003f45270 */
[----:B------:R-:W1:Y:S08]  /*0f90*/  LDC R8, c[0x0][0xb20] ;  /* 0x0002c800ff087b82 */ /* 0x000e700000000800 */
[----:B------:R-:W2:Y:S01]  /*0fa0*/  LDC.64 R2, c[0x0][0xb28] ;  /* 0x0002ca00ff027b82 */ /* 0x000ea20000000a00 */
[----:B----4-:R-:W-:-:S04]  /*0fb0*/  IMAD.HI.U32 R13, R12, R5, RZ ;  /* 0x000000050c0d7227 */ /* 0x010fc800078e00ff */
[----:B------:R-:W-:-:S04]  /*0fc0*/  IMAD.HI.U32 R5, R97, R5, RZ ;  /* 0x0000000561057227 */ /* 0x000fc800078e00ff */
[----:B---3--:R-:W-:-:S04]  /*0fd0*/  IMAD.HI.U32 R14, R11, R6, RZ ;  /* 0x000000060b0e7227 */ /* 0x008fc800078e00ff */
[----:B------:R-:W-:Y:S01]  /*0fe0*/  IMAD.HI.U32 R16, R99, R6, RZ ;  /* 0x0000000663107227 */ /* 0x000fe200078e00ff */
[-C--:B------:R-:W-:Y:S02]  /*0ff0*/  @P2 SHF.R.U32.HI R11, RZ, R7.reuse, R14 ;  /* 0x00000007ff0b2219 */ /* 0x080fe4000001160e */
[-C--:B-1----:R-:W-:Y:S02]  /*1000*/  @P1 SHF.R.U32.HI R12, RZ, R8.reuse, R13 ;  /* 0x00000008ff0c1219 */ /* 0x082fe4000001160d */
[----:B------:R-:W-:Y:S02]  /*1010*/  SHF.R.U32.HI R8, RZ, R8, R5 ;  /* 0x00000008ff087219 */ /* 0x000fe40000011605 */
[----:B------:R-:W-:Y:S02]  /*1020*/  SHF.R.U32.HI R16, RZ, R7, R16 ;  /* 0x00000007ff107219 */ /* 0x000fe40000011610 */
[----:B------:R-:W-:Y:S01]  /*1030*/  SEL R5, R97, R8, !P1 ;  /* 0x0000000861057207 */ /* 0x000fe20004800000 */
[----:B--2---:R-:W-:Y:S01]  /*1040*/  IMAD.HI.U32 R14, R12, R2, RZ ;  /* 0x000000020c0e7227 */ /* 0x004fe200078e00ff */
[----:B------:R-:W-:-:S03]  /*1050*/  SEL R7, R99, R16, !P2 ;  /* 0x0000001063077207 */ /* 0x000fc60005000000 */
[----:B------:R-:W-:Y:S01]  /*1060*/  IMAD.HI.U32 R6, R11, R2, RZ ;  /* 0x000000020b067227 */ /* 0x000fe200078e00ff */
[----:B------:R-:W-:-:S04]  /*1070*/  @P0 SHF.R.U32.HI R12, RZ, R3, R14 ;  /* 0x00000003ff0c0219 */ /* 0x000fc8000001160e */
[----:B------:R-:W-:Y:S01]  /*1080*/  @P0 SHF.R.U32.HI R11, RZ, R3, R6 ;  /* 0x00000003ff0b0219 */ /* 0x000fe20000011606 */
[----:B------:R-:W-:-:S04]  /*1090*/  IMAD R12, R12, R9, RZ ;  /* 0x000000090c0c7224 */ /* 0x000fc800078e02ff */
[----:B------:R-:W-:Y:S01]  /*10a0*/  IMAD R6, R11, R9, RZ ;  /* 0x000000090b067224 */ /* 0x000fe200078e02ff */
[----:B------:R-:W-:-:S04]  /*10b0*/  ISETP.GE.AND P1, PT, R5, R12, PT ;  /* 0x0000000c0500720c */ /* 0x000fc80003f26270 */
[----:B------:R-:W-:Y:S01]  /*10c0*/  ISETP.GE.OR P1, PT, R7, R6, P1 ;  /* 0x000000060700720c */ /* 0x000fe20000f26670 */
[----:B------:R-:W-:-:S05]  /*10d0*/  IMAD.HI.U32 R6, R5, R2, RZ ;  /* 0x0000000205067227 */ /* 0x000fca00078e00ff */
[----:B------:R-:W-:-:S04]  /*10e0*/  SHF.R.U32.HI R6, RZ, R3, R6 ;  /* 0x00000003ff067219 */ /* 0x000fc80000011606 */
[----:B------:R-:W-:-:S03]  /*10f0*/  SEL R6, R5, R6, !P0 ;  /* 0x0000000605067207 */ /* 0x000fc60004000000 */
[----:B------:R-:W-:Y:S01]  /*1100*/  @!P1 IMAD.HI.U32 R8, R7, R2, RZ ;  /* 0x0000000207089227 */ /* 0x000fe200078e00ff */
[----:B------:R-:W-:-:S04]  /*1110*/  IADD3 R2, PT, PT, -R6, RZ, RZ ;  /* 0x000000ff06027210 */ /* 0x000fc80007ffe1ff */
[----:B------:R-:W-:Y:S01]  /*1120*/  @!P1 SHF.R.U32.HI R8, RZ, R3, R8 ;  /* 0x00000003ff089219 */ /* 0x000fe20000011608 */
[----:B------:R-:W-:-:S03]  /*1130*/  IMAD R2, R9, R2, R5 ;  /* 0x0000000209027224 */ /* 0x000fc600078e0205 */
[----:B------:R-:W-:Y:S02]  /*1140*/  @!P1 SEL R3, R7, R8, !P0 ;  /* 0x0000000807039207 */ /* 0x000fe40004000000 */
[----:B------:R-:W-:-:S03]  /*1150*/  IADD3 R8, PT, PT, -R5, RZ, RZ ;  /* 0x000000ff05087210 */ /* 0x000fc60007ffe1ff */
[--C-:B------:R-:W-:Y:S02]  /*1160*/  @!P1 IMAD.IADD R6, R6, 0x1, -R3.reuse ;  /* 0x0000000106069824 */ /* 0x100fe400078e0a03 */
[----:B------:R-:W-:Y:S01]  /*1170*/  @!P1 IMAD R3, R2, R11, R3 ;  /* 0x0000000b02039224 */ /* 0x000fe200078e0203 */
[----:B------:R-:W-:Y:S01]  /*1180*/  IADD3 R2, PT, PT, -R7, RZ, RZ ;  /* 0x000000ff07027210 */ /* 0x000fe20007ffe1ff */
[----:B------:R-:W-:Y:S02]  /*1190*/  @!P1 IMAD R5, R6, R9, R7 ;  /* 0x0000000906059224 */ /* 0x000fe400078e0207 */
[----:B------:R-:W-:Y:S02]  /*11a0*/  IMAD R8, R4, R8, R97 ;  /* 0x0000000804087224 */ /* 0x000fe400078e0261 */
[----:B------:R-:W-:Y:S02]  /*11b0*/  @!P1 IMAD.MOV.U32 R7, RZ, RZ, R3 ;  /* 0x000000ffff079224 */ /* 0x000fe400078e0003 */
[----:B------:R-:W-:-:S02]  /*11c0*/  IMAD R2, R10, R2, R99 ;  /* 0x000000020a027224 */ /* 0x000fc400078e0263 */
[----:B------:R-:W-:Y:S02]  /*11d0*/  IMAD R97, R5, R4, R8 ;  /* 0x0000000405617224 */ /* 0x000fe400078e0208 */
[----:B------:R-:W-:Y:S02]  /*11e0*/  IMAD R99, R7, R10, R2 ;  /* 0x0000000a07637224 */ /* 0x000fe400078e0202 */
.L_x_15:
[----:B------:R-:W1:Y:S01]  /*11f0*/  LDCU UR4, c[0x0][0xb30] ;  /* 0x00016600ff0477ac */ /* 0x000e620008000800 */
[----:B------:R-:W2:Y:S08]  /*1200*/  S2UR UR37, SR_CgaCtaId ;  /* 0x00000000002579c3 */ /* 0x000eb00000008800 */
[----:B------:R-:W3:Y:S01]  /*1210*/  LDC R40, c[0x0][0xb24] ;  /* 0x0002c900ff287b82 */ /* 0x000ee20000000800 */
[----:B-1----:R-:W-:-:S09]  /*1220*/  UISETP.NE.AND UP1, UPT, UR4, 0x1, UPT ;  /* 0x000000010400788c */ /* 0x002fd2000bf25270 */
[----:B--2---:R-:W-:Y:S05]  /*1230*/  BRA.U UP1, `(.L_x_16) ;  /* 0x0000000101407547 */ /* 0x004fea000b800000 */
[----:B------:R-:W1:Y:S08]  /*1240*/  LDC.64 R4, c[0x0][0xb10] ;  /* 0x0002c400ff047b82 */ /* 0x000e700000000a00 */
[----:B------:R-:W2:Y:S08]  /*1250*/  LDC.64 R2, c[0x0][0xb18] ;  /* 0x0002c600ff027b82 */ /* 0x000eb00000000a00 */
[----:B------:R-:W4:Y:S08]  /*1260*/  LDC R6, c[0x0][0xb20] ;  /* 0x0002c800ff067b82 */ /* 0x000f300000000800 */
[----:B------:R-:W3:Y:S01]  /*1270*/  LDC R8, c[0x0][0xb0c] ;  /* 0x0002c300ff087b82 */ /* 0x000ee20000000800 */
[----:B-1----:R-:W-:-:S05]  /*1280*/  IMAD.HI.U32 R4, R99, R4, RZ ;  /* 0x0000000463047227 */ /* 0x002fca00078e00ff */
[----:B------:R-:W-:Y:S01]  /*1290*/  SHF.R.U32.HI R4, RZ, R5, R4 ;  /* 0x00000005ff047219 */ /* 0x000fe20000011604 */
[----:B--2---:R-:W-:Y:S01]  /*12a0*/  IMAD.HI.U32 R3, R97, R3, RZ ;  /* 0x0000000361037227 */ /* 0x004fe200078e00ff */
[----:B------:R-:W-:-:S04]  /*12b0*/  ISETP.NE.AND P0, PT, R2, 0x1, PT ;  /* 0x000000010200780c */ /* 0x000fc80003f05270 */
[----:B----4-:R-:W-:-:S04]  /*12c0*/  SHF.R.U32.HI R6, RZ, R6, R3 ;  /* 0x00000006ff067219 */ /* 0x010fc80000011603 */
[----:B------:R-:W-:Y:S02]  /*12d0*/  SEL R3, R97, R6, !P0 ;  /* 0x0000000661037207 */ /* 0x000fe40004000000 */
[----:B---3--:R-:W-:-:S04]  /*12e0*/  ISETP.NE.AND P1, PT, R8, 0x1, PT ;  /* 0x000000010800780c */ /* 0x008fc80003f25270 */
[----:B------:R-:W-:-:S05]  /*12f0*/  SEL R4, R99, R4, !P1 ;  /* 0x0000000463047207 */ /* 0x000fca0004800000 */
[----:B------:R-:W-:Y:S02]  /*1300*/  IMAD.IADD R5, R3, 0x1, -R4 ;  /* 0x0000000103057824 */ /* 0x000fe400078e0a04 */
[----:B------:R-:W-:Y:S02]  /*1310*/  IMAD.IADD R3, R4, 0x1, -R3 ;  /* 0x0000000104037824 */ /* 0x000fe400078e0a03 */
[----:B------:R-:W-:Y:S02]  /*1320*/  IMAD R99, R5, R8, R99 ;  /* 0x0000000805637224 */ /* 0x000fe400078e0263 */
[----:B------:R-:W-:-:S07]  /*1330*/  IMAD R97, R3, R2, R97 ;  /* 0x0000000203617224 */ /* 0x000fce00078e0261 */
.L_x_16:
[----:B------:R-:W-:Y:S01]  /*1340*/  BAR.SYNC.DEFER_BLOCKING 0x0 ;  /* 0x0000000000007b1d */ /* 0x000fe20000010000 */
[----:B------:R-:W-:Y:S01]  /*1350*/  UISETP.NE.AND UP1, UPT, UR8, 0x2, UPT ;  /* 0x000000020800788c */ /* 0x000fe2000bf25270 */
[----:B------:R-:W-:Y:S02]  /*1360*/  ISETP.NE.OR P5, PT, R0, 0x2, !P5 ;  /* 0x000000020000780c */ /* 0x000fe40006fa5670 */
[----:B------:R-:W-:-:S06]  /*1370*/  LOP3.LUT R2, R103, 0x1f, RZ, 0xc0, !PT ;  /* 0x0000001f67027812 */ /* 0x000fcc00078ec0ff */
[----:B------:R-:W-:Y:S05]  /*1380*/  BRA.U UP1, `(.L_x_17) ;  /* 0x00000011019c7547 */ /* 0x000fea000b800000 */
[----:B------:R-:W1:Y:S01]  /*1390*/  LDCU UR13, c[0x0][0x38c] ;  /* 0x00007180ff0d77ac */ /* 0x000e620008000800 */
[----:B------:R-:W2:Y:S01]  /*13a0*/  LDC R9, c[0x0][0x370] ;  /* 0x0000dc00ff097b82 */ /* 0x000ea20000000800 */
[----:B------:R-:W-:Y:S01]  /*13b0*/  PLOP3.LUT P1, PT, PT, PT, UP2, 0x80, 0x8 ;  /* 0x000000000008781c */ /* 0x000fe20003f2f028 */
[----:B------:R-:W-:Y:S01]  /*13c0*/  IMAD.MOV.U32 R15, RZ, RZ, 0x1 ;  /* 0x00000001ff0f7424 */ /* 0x000fe200078e00ff */
[----:B------:R-:W-:Y:S01]  /*13d0*/  ISETP.EQ.OR P4, PT, R2, RZ, P5 ;  /* 0x000000ff0200720c */ /* 0x000fe20002f82670 */
[----:B------:R-:W-:Y:S01]  /*13e0*/  IMAD.MOV.U32 R14, RZ, RZ, RZ ;  /* 0x000000ffff0e7224 */ /* 0x000fe200078e00ff */
[----:B------:R-:W-:Y:S02]  /*13f0*/  PLOP3.LUT P1, PT, P1, PT, PT, 0x8, 0x80 ;  /* 0x000000000080781c */ /* 0x000fe40000f2e170 */
[----:B------:R-:W-:Y:S01]  /*1400*/  CS2R R12, SRZ ;  /* 0x00000000000c7805 */ /* 0x000fe2000001ff00 */
[----:B------:R-:W-:Y:S01]  /*1410*/  IMAD.MOV.U32 R10, RZ, RZ, 0x1 ;  /* 0x00000001ff0a7424 */ /* 0x000fe200078e00ff */
[----:B------:R-:W4:Y:S01]  /*1420*/  LDC R0, c[0x0][0x374] ;  /* 0x0000dd00ff007b82 */ /* 0x000f220000000800 */
[----:B------:R-:W2:Y:S01]  /*1430*/  LDCU.64 UR22, c[0x0][0x348] ;  /* 0x00006900ff1677ac */ /* 0x000ea20008000a00 */
[----:B------:R-:W-:Y:S01]  /*1440*/  UMOV UR6, URZ ;  /* 0x000000ff00067c82 */ /* 0x000fe20008000000 */
[----:B-1----:R-:W-:-:S04]  /*1450*/  UIADD3 UR5, UPT, UPT, UR13, 0x7f, URZ ;  /* 0x0000007f0d057890 */ /* 0x002fc8000fffe0ff */
[----:B------:R-:W-:-:S04]  /*1460*/  USHF.R.S32.HI UR4, URZ, 0x1f, UR5 ;  /* 0x0000001fff047899 */ /* 0x000fc80008011405 */
[----:B------:R-:W-:-:S04]  /*1470*/  ULEA.HI UR4, UR4, UR5, URZ, 0x7 ;  /* 0x0000000504047291 */ /* 0x000fc8000f8f38ff */
[----:B------:R-:W-:Y:S02]  /*1480*/  USHF.R.S32.HI UR15, URZ, 0x7, UR4 ;  /* 0x00000007ff0f7899 */ /* 0x000fe40008011404 */
[----:B------:R-:W-:Y:S02]  /*1490*/  UIADD3 UR4, UPT, UPT, UR13, -0x1, URZ ;  /* 0xffffffff0d047890 */ /* 0x000fe4000fffe0ff */
[----:B------:R-:W-:Y:S02]  /*14a0*/  UISETP.LT.U32.AND UP0, UPT, UR15, 0x6, UPT ;  /* 0x000000060f00788c */ /* 0x000fe4000bf01070 */
[----:B------:R-:W-:Y:S02]  /*14b0*/  UISETP.GE.U32.AND UP1, UPT, UR4, -0xff, UPT ;  /* 0xffffff010400788c */ /* 0x000fe4000bf26070 */
[----:B------:R-:W-:Y:S02]  /*14c0*/  USEL UR14, UR15, 0x6, UP0 ;  /* 0x000000060f0e7887 */ /* 0x000fe40008000000 */
[----:B------:R-:W-:-:S02]  /*14d0*/  UIADD3 UR13, UPT, UPT, UR13, 0xfe, URZ ;  /* 0x000000fe0d0d7890 */ /* 0x000fc4000fffe0ff */
[----:B------:R-:W-:Y:S02]  /*14e0*/  UIADD3 UR5, UPT, UPT, UR14, -0x1, URZ ;  /* 0xffffffff0e057890 */ /* 0x000fe4000fffe0ff */
[----:B------:R-:W-:-:S03]  /*14f0*/  UIADD3 UR7, UPT, UPT, UR15, -UR14, URZ ;  /* 0x8000000e0f077290 */ /* 0x000fc6000fffe0ff */
[----:B------:R-:W-:-:S04]  /*1500*/  @UP1 UIADD3 UR5, UPT, UPT, UR14, URZ, URZ ;  /* 0x000000ff0e051290 */ /* 0x000fc8000fffe0ff */
[----:B--2---:R-:W-:-:S12]  /*1510*/  UIADD3 UR5, UPT, UPT, UR5, 0x1, URZ ;  /* 0x0000000105057890 */ /* 0x004fd8000fffe0ff */
.L_x_35:
[----:B------:R-:W-:Y:S01]  /*1520*/  UISETP.NE.AND UP0, UPT, UR37, URZ, UPT ;  /* 0x000000ff2500728c */ /* 0x000fe2000bf05270 */
[----:B------:R-:W1:Y:S08]  /*1530*/  S2UR UR37, SR_CgaCtaId ;  /* 0x00000000002579c3 */ /* 0x000e700000008800 */
[----:B------:R-:W-:Y:S05]  /*1540*/  BRA.U UP0, `(.L_x_18) ;  /* 0x0000000100347547 */ /* 0x000fea000b800000 */
[----:B------:R-:W2:Y:S01]  /*1550*/  S2R R2, SR_CgaCtaId ;  /* 0x0000000000027919 */ /* 0x000ea20000008800 */
[----:B------:R-:W-:-:S04]  /*1560*/  MOV R3, 0x400 ;  /* 0x0000040000037802 */ /* 0x000fc80000000f00 */
[----:B--2---:R-:W-:Y:S02]  /*1570*/  LEA R3, R2, R3, 0x18 ;  /* 0x0000000302037211 */ /* 0x004fe400078ec0ff */
[----:B------:R-:W-:-:S03]  /*1580*/  SHF.L.U32 R2, R10, 0x1f, RZ ;  /* 0x0000001f0a027819 */ /* 0x000fc600000006ff */
[----:B------:R-:W-:-:S04]  /*1590*/  IMAD R3, R12, 0x8, R3 ;  /* 0x000000080c037824 */ /* 0x000fc800078e0203 */
[----:B------:R-:W2:Y:S02]  /*15a0*/  SYNCS.PHASECHK.TRANS64.TRYWAIT P0, [R3+URZ+0xf0], R2 ;  /* 0x0000f002030075a7 */ /* 0x000ea400080011ff */
[----:B--2---:R-:W-:Y:S05]  /*15b0*/  @!P0 BRA `(.L_x_19) ;  /* 0x0000004c005c8947 */ /* 0x004fea0003800000 */
.L_x_97:
[----:B------:R-:W-:Y:S01]  /*15c0*/  VIADD R12, R12, 0x1 ;  /* 0x000000010c0c7836 */ /* 0x000fe20000000000 */
[----:B------:R2:W-:Y:S04]  /*15d0*/  SYNCS.ARRIVE.TRANS64.A1T0 RZ, [R3+URZ+0xe0], RZ ;  /* 0x0000e0ff03ff79a7 */ /* 0x0005e800081000ff */
[----:B------:R-:W-:-:S04]  /*15e0*/  ISETP.NE.AND P0, PT, R12, 0x2, PT ;  /* 0x000000020c00780c */ /* 0x000fc80003f05270 */
[----:B------:R-:W-:Y:S02]  /*15f0*/  SEL R12, R12, RZ, P0 ;  /* 0x000000ff0c0c7207 */ /* 0x000fe40000000000 */
[----:B--2---:R-:W-:-:S04]  /*1600*/  SEL R3, RZ, 0x1, P0 ;  /* 0x00000001ff037807 */ /* 0x004fc80000000000 */
[----:B------:R-:W-:-:S07]  /*1610*/  LOP3.LUT R10, R10, R3, RZ, 0x3c, !PT ;  /* 0x000000030a0a7212 */ /* 0x000fce00078e3cff */
.L_x_18:
[----:B------:R-:W-:Y:S01]  /*1620*/  UMOV UR4, 0x400 ;  /* 0x0000040000047882 */ /* 0x000fe20000000000 */
[----:B------:R-:W-:Y:S01]  /*1630*/  SHF.L.U32 R2, R15, 0x1f, RZ ;  /* 0x0000001f0f027819 */ /* 0x000fe200000006ff */
[----:B-1----:R-:W-:Y:S01]  /*1640*/  ULEA UR4, UR37, UR4, 0x18 ;  /* 0x0000000425047291 */ /* 0x002fe2000f8ec0ff */
[----:B------:R-:W-:Y:S01]  /*1650*/  R2UR UR35, R99 ;  /* 0x00000000632372ca */ /* 0x000fe200000e0000 */
[----:B------:R-:W-:Y:S01]  /*1660*/  UISETP.GE.U32.AND UP0, UPT, UR13, 0xff, UPT ;  /* 0x000000ff0d00788c */ /* 0x000fe2000bf06070 */
[----:B------:R-:W-:Y:S01]  /*1670*/  R2UR UR11, R97 ;  /* 0x00000000610b72ca */ /* 0x000fe200000e0000 */
[----:B------:R-:W-:Y:S01]  /*1680*/  ULEA UR8, UR6, UR4, 0x3 ;  /* 0x0000000406087291 */ /* 0x000fe2000f8e18ff */
[----:B------:R-:W-:-:S08]  /*1690*/  UMOV UR24, URZ ;  /* 0x000000ff00187c82 */ /* 0x000fd00008000000 */
[----:B------:R1:W2:Y:S01]  /*16a0*/  SYNCS.PHASECHK.TRANS64.TRYWAIT P0, [UR8+0x30], R2 ;  /* 0x00003002ff0075a7 */ /* 0x0002a20008001108 */
[----:B------:R-:W-:Y:S02]  /*16b0*/  USHF.L.U32 UR35, UR35, 0x6, URZ ;  /* 0x0000000623237899 */ /* 0x000fe400080006ff */
[----:B------:R-:W-:Y:S01]  /*16c0*/  USHF.L.U32 UR11, UR11, 0x6, URZ ;  /* 0x000000060b0b7899 */ /* 0x000fe200080006ff */
[----:B------:R-:W-:Y:S11]  /*16d0*/  BRA.U !UP0, `(.L_x_20) ;  /* 0x0000000108a47547 */ /* 0x000ff6000b800000 */
[----:B------:R-:W-:Y:S01]  /*16e0*/  UMOV UR16, URZ ;  /* 0x000000ff00107c82 */ /* 0x000fe20008000000 */
[----:B------:R-:W-:-:S05]  /*16f0*/  UMOV UR17, UR6 ;  /* 0x0000000600117c82 */ /* 0x000fca0008000000 */
.L_x_25:
[----:B-1----:R-:W-:Y:S01]  /*1700*/  ULEA UR33, UR17, UR4, 0x3 ;  /* 0x0000000411217291 */ /* 0x002fe2000f8e18ff */
[----:B--2---:R-:W-:Y:S01]  /*1710*/  @!P5 MOV R3, 0x4000 ;  /* 0x000040000003d802 */ /* 0x004fe20000000f00 */
[----:B--2---:R-:W-:Y:S10]  /*1720*/  @P0 BRA `(.L_x_21) ;  /* 0x00000000000c0947 */ /* 0x004ff40003800000 */
[----:B------:R-:W-:-:S04]  /*1730*/  SHF.L.U32 R5, R15, 0x1f, RZ ;  /* 0x0000001f0f057819 */ /* 0x000fc800000006ff */
[----:B------:R-:W2:Y:S02]  /*1740*/  SYNCS.PHASECHK.TRANS64.TRYWAIT P0, [UR33+0x30], R5 ;  /* 0x00003005ff0075a7 */ /* 0x000ea40008001121 */
[----:B--2---:R-:W-:Y:S05]  /*1750*/  @!P0 BRA `(.L_x_22) ;  /* 0x0000004c00088947 */ /* 0x004fea0003800000 */
.L_x_21:
[----:B------:R2:W-:Y:S01]  /*1760*/  @!P5 SYNCS.ARRIVE.TRANS64 RZ, [UR33], R3 ;  /* 0x00000003ffffd9a7 */ /* 0x0005e20008000021 */
[----:B------:R-:W-:Y:S04]  /*1770*/  BSSY.RECONVERGENT B0, `(.L_x_23) ;  /* 0x0000003000007945 */ /* 0x000fe80003800200 */
[----:B------:R-:W-:Y:S05]  /*1780*/  @P4 BRA `(.L_x_24) ;  /* 0x0000000000044947 */ /* 0x000fea0003800000 */
[----:B------:R-:W-:Y:S05]  /*1790*/  BPT.TRAP 0x1 ;  /* 0x000000040000795c */ /* 0x000fea0000300000 */
.L_x_24:
[----:B------:R-:W-:Y:S05]  /*17a0*/  BSYNC.RECONVERGENT B0 ;  /* 0x0000000000007941 */ /* 0x000fea0003800200 */
.L_x_23:
[----:B------:R-:W-:Y:S02]  /*17b0*/  UIADD3 UR6, UPT, UPT, UR17, 0x1, URZ ;  /* 0x0000000111067890 */ /* 0x000fe4000fffe0ff */
[----:B------:R-:W-:Y:S02]  /*17c0*/  UIADD3 UR26, UP1, UPT, UR22, 0x80, URZ ;  /* 0x00000080161a7890 */ /* 0x000fe4000ff3e0ff */
[----:B------:R-:W-:Y:S02]  /*17d0*/  UISETP.NE.AND UP0, UPT, UR6, 0x6, UPT ;  /* 0x000000060600788c */ /* 0x000fe4000bf05270 */
[----:B------:R-:W-:Y:S02]  /*17e0*/  USHF.L.U32 UR34, UR16, 0x7, URZ ;  /* 0x0000000710227899 */ /* 0x000fe400080006ff */
[----:B------:R-:W-:Y:S02]  /*17f0*/  USEL UR9, URZ, 0x1, UP0 ;  /* 0x00000001ff097887 */ /* 0x000fe40008000000 */
[----:B------:R-:W-:-:S02]  /*1800*/  USEL UR6, UR6, URZ, UP0 ;  /* 0x000000ff06067287 */ /* 0x000fc40008000000 */
[----:B------:R-:W-:Y:S02]  /*1810*/  UIADD3 UR20, UP0, UPT, UR22, 0x180, URZ ;  /* 0x0000018016147890 */ /* 0x000fe4000ff1e0ff */
[----:B------:R-:W-:Y:S01]  /*1820*/  ULEA UR8, UR6, UR4, 0x3 ;  /* 0x0000000406087291 */ /* 0x000fe2000f8e18ff */
[----:B------:R-:W-:Y:S01]  /*1830*/  LOP3.LUT R15, R15, UR9, RZ, 0x3c, !PT ;  /* 0x000000090f0f7c12 */ /* 0x000fe2000f8e3cff */
[----:B------:R-:W-:Y:S02]  /*1840*/  UIADD3.X UR27, UPT, UPT, URZ, UR23, URZ, UP1, !UPT ;  /* 0x00000017ff1b7290 */ /* 0x000fe40008ffe4ff */
[----:B------:R-:W-:Y:S01]  /*1850*/  UIADD3.X UR21, UPT, UPT, URZ, UR23, URZ, UP0, !UPT ;  /* 0x00000017ff157290 */ /* 0x000fe200087fe4ff */
[----:B-1----:R-:W-:Y:S01]  /*1860*/  SHF.L.U32 R2, R15, 0x1f, RZ ;  /* 0x0000001f0f027819 */ /* 0x002fe200000006ff */
[----:B------:R-:W-:Y:S01]  /*1870*/  UMOV UR18, 0x0 ;  /* 0x0000000000127882 */ /* 0x000fe20000000000 */
[----:B------:R-:W-:Y:S01]  /*1880*/  UMOV UR19, 0x10000000 ;  /* 0x1000000000137882 */ /* 0x000fe20000000000 */
[----:B------:R-:W-:Y:S01]  /*1890*/  UMOV UR12, UR36 ;  /* 0x00000024000c7c82 */ /* 0x000fe20008000000 */
[----:B------:R1:W1:Y:S01]  /*18a0*/  SYNCS.PHASECHK.TRANS64.TRYWAIT P0, [UR8+0x30], R2 ;  /* 0x00003002ff0075a7 */ /* 0x0002620008001108 */
[----:B------:R-:W-:Y:S01]  /*18b0*/  ULEA UR8, UR17, UR4, 0xd ;  /* 0x0000000411087291 */ /* 0x000fe2000f8e68ff */
[----:B------:R-:W-:Y:S01]  /*18c0*/  UMOV UR9, UR33 ;  /* 0x0000002100097c82 */ /* 0x000fe20008000000 */
[----:B------:R-:W-:-:S02]  /*18d0*/  UMOV UR10, UR34 ;  /* 0x00000022000a7c82 */ /* 0x000fc40008000000 */
[----:B------:R-:W-:Y:S02]  /*18e0*/  UIADD3 UR32, UPT, UPT, UR8, 0x2400, URZ ;  /* 0x0000240008207890 */ /* 0x000fe4000fffe0ff */
[----:B------:R-:W-:Y:S02]  /*18f0*/  UIADD3 UR8, UPT, UPT, UR8, 0xe400, URZ ;  /* 0x0000e40008087890 */ /* 0x000fe4000fffe0ff */
[----:B------:R-:W-:Y:S01]  /*1900*/  UIADD3 UR16, UPT, UPT, UR16, 0x1, URZ ;  /* 0x0000000110107890 */ /* 0x000fe2000fffe0ff */
[----:B------:R-:W-:Y:S01]  /*1910*/  UMOV UR24, UR5 ;  /* 0x0000000500187c82 */ /* 0x000fe20008000000 */
[----:B------:R-:W-:Y:S02]  /*1920*/  UMOV UR17, UR6 ;  /* 0x0000000600117c82 */ /* 0x000fe40008000000 */
[----:B------:R-:W-:Y:S01]  /*1930*/  UISETP.NE.AND UP0, UPT, UR16, UR5, UPT ;  /* 0x000000051000728c */ /* 0x000fe2000bf05270 */
[----:B------:R1:W-:Y:S02]  /*1940*/  UTMALDG.3D [UR32], [UR26], desc[UR18] ;  /* 0x000012201a0075b4 */ /* 0x0003e40008011000 */
[----:B------:R1:W-:Y:S06]  /*1950*/  UTMALDG.3D [UR8], [UR20], desc[UR18] ;  /* 0x00001208140075b4 */ /* 0x0003ec0008011000 */
[----:B------:R-:W-:Y:S05]  /*1960*/  BRA.U UP0, `(.L_x_25) ;  /* 0xfffffffd00647547 */ /* 0x000fea000b83ffff */
.L_x_20:
[----:B-1----:R-:W-:Y:S01]  /*1970*/  ULEA UR8, UR6, UR4, 0x3 ;  /* 0x0000000406087291 */ /* 0x002fe2000f8e18ff */
[----:B------:R-:W-:Y:S01]  /*1980*/  SHF.L.U32 R2, R15, 0x1f, RZ ;  /* 0x0000001f0f027819 */ /* 0x000fe200000006ff */
[----:B------:R-:W-:Y:S01]  /*1990*/  @!P1 SYNCS.ARRIVE.TRANS64.A1T0 RZ, [UR4+0x78], RZ ;  /* 0x000078ffffff99a7 */ /* 0x000fe20008100004 */
[----:B------:R-:W-:-:S06]  /*19a0*/  UISETP.GT.AND UP0, UPT, UR15, UR14, UPT ;  /* 0x0000000e0f00728c */ /* 0x000fcc000bf04270 */
[----:B--2---:R1:W2:Y:S03]  /*19b0*/  SYNCS.PHASECHK.TRANS64.TRYWAIT P0, [UR8+0x30], R2 ;  /* 0x00003002ff0075a7 */ /* 0x0042a60008001108 */
[----:B------:R-:W-:Y:S05]  /*19c0*/  BRA.U !UP0, `(.L_x_26) ;  /* 0x0000000108a87547 */ /* 0x000fea000b800000 */
[----:B------:R-:W-:Y:S01]  /*19d0*/  UIADD3 UR21, UPT, UPT, UR7, UR24, URZ ;  /* 0x0000001807157290 */ /* 0x000fe2000fffe0ff */
[----:B------:R-:W-:-:S11]  /*19e0*/  UMOV UR25, UR6 ;  /* 0x0000000600197c82 */ /* 0x000fd60008000000 */
.L_x_31:
[----:B-1----:R-:W-:Y:S01]  /*19f0*/  ULEA UR17, UR25, UR4, 0x3 ;  /* 0x0000000419117291 */ /* 0x002fe2000f8e18ff */
[----:B--2---:R-:W-:Y:S01]  /*1a00*/  @!P5 MOV R3, 0x4000 ;  /* 0x000040000003d802 */ /* 0x004fe20000000f00 */
[----:B--2---:R-:W-:Y:S10]  /*1a10*/  @P0 BRA `(.L_x_27) ;  /* 0x00000000000c0947 */ /* 0x004ff40003800000 */
[----:B------:R-:W-:-:S04]  /*1a20*/  SHF.L.U32 R5, R15, 0x1f, RZ ;  /* 0x0000001f0f057819 */ /* 0x000fc800000006ff */
[----:B------:R-:W2:Y:S02]  /*1a30*/  SYNCS.PHASECHK.TRANS64.TRYWAIT P0, [UR17+0x30], R5 ;  /* 0x00003005ff0075a7 */ /* 0x000ea40008001111 */
[----:B--2---:R-:W-:Y:S05]  /*1a40*/  @!P0 BRA `(.L_x_28) ;  /* 0x0000004800648947 */ /* 0x004fea0003800000 */
.L_x_27:
[----:B------:R2:W-:Y:S01]  /*1a50*/  @!P5 SYNCS.ARRIVE.TRANS64 RZ, [UR17], R3 ;  /* 0x00000003ffffd9a7 */ /* 0x0005e20008000011 */
[----:B------:R-:W-:Y:S04]  /*1a60*/  BSSY.RECONVERGENT B0, `(.L_x_29) ;  /* 0x0000003000007945 */ /* 0x000fe80003800200 */
[----:B------:R-:W-:Y:S05]  /*1a70*/  @P4 BRA `(.L_x_30) ;  /* 0x0000000000044947 */ /* 0x000fea0003800000 */
[----:B------:R-:W-:Y:S05]  /*1a80*/  BPT.TRAP 0x1 ;  /* 0x000000040000795c */ /* 0x000fea0000300000 */
.L_x_30:
[----:B------:R-:W-:Y:S05]  /*1a90*/  BSYNC.RECONVERGENT B0 ;  /* 0x0000000000007941 */ /* 0x000fea0003800200 */
.L_x_29:
        /* <DEDUP_REMOVED lines=20> */
[----:B------:R-:W-:Y:S01]  /*1be0*/  UIADD3 UR8, UPT, UPT, UR8, 0xe400, URZ ;  /* 0x0000e40008087890 */ /* 0x000fe2000fffe0ff */
[----:B------:R-:W-:Y:S01]  /*1bf0*/  UMOV UR9, UR17 ;  /* 0x0000001100097c82 */ /* 0x000fe20008000000 */
[----:B------:R-:W-:Y:S01]  /*1c00*/  UMOV UR10, UR18 ;  /* 0x00000012000a7c82 */ /* 0x000fe20008000000 */
[----:B------:R-:W-:Y:S01]  /*1c10*/  UIADD3 UR24, UPT, UPT, UR24, 0x1, URZ ;  /* 0x0000000118187890 */ /* 0x000fe2000fffe0ff */
[----:B------:R-:W-:-:S03]  /*1c20*/  UMOV UR25, UR6 ;  /* 0x0000000600197c82 */ /* 0x000fc60008000000 */
[----:B------:R1:W-:Y:S01]  /*1c30*/  UTMALDG.3D [UR16], [UR30], desc[UR26] ;  /* 0x00001a101e0075b4 */ /* 0x0003e20008011000 */
[----:B------:R-:W-:Y:S01]  /*1c40*/  UISETP.NE.AND UP0, UPT, UR24, UR21, UPT ;  /* 0x000000151800728c */ /* 0x000fe2000bf05270 */
[----:B------:R1:W-:Y:S08]  /*1c50*/  UTMALDG.3D [UR8], [UR28], desc[UR26] ;  /* 0x00001a081c0075b4 */ /* 0x0003f00008011000 */
[----:B------:R-:W-:Y:S05]  /*1c60*/  BRA.U UP0, `(.L_x_31) ;  /* 0xfffffffd00607547 */ /* 0x000fea000b83ffff */
.L_x_26:
[C---:B-1----:R-:W-:Y:S01]  /*1c70*/  LEA R2, R14.reuse, UR4, 0x3 ;  /* 0x000000040e027c11 */ /* 0x042fe2000f8e18ff */
[----:B------:R-:W-:Y:S01]  /*1c80*/  NOP ;  /* 0x0000000000007918 */ /* 0x000fe20000000000 */
[----:B--2---:R-:W-:Y:S02]  /*1c90*/  SHF.L.U32 R3, R13, 0x1f, RZ ;  /* 0x0000001f0d037819 */ /* 0x004fe400000006ff */
[----:B------:R-:W-:Y:S02]  /*1ca0*/  LEA R4, R14, UR4, 0x4 ;  /* 0x000000040e047c11 */ /* 0x000fe4000f8e20ff */
[----:B------:R-:W1:Y:S02]  /*1cb0*/  SYNCS.PHASECHK.TRANS64.TRYWAIT P0, [R2+URZ+0x80], R3 ;  /* 0x00008003020075a7 */ /* 0x000e6400080011ff */
[----:B-1----:R-:W-:Y:S05]  /*1cc0*/  @!P0 BRA `(.L_x_32) ;  /* 0x0000004400dc8947 */ /* 0x002fea0003800000 */
.L_x_100:
[----:B------:R-:W2:Y:S01]  /*1cd0*/  LDS.128 R4, [R4+0x110] ;  /* 0x0001100004047984 */ /* 0x000ea20000000c00 */
[----:B---3--:R-:W-:Y:S01]  /*1ce0*/  ISETP.GE.AND P0, PT, R40, 0x1, PT ;  /* 0x000000012800780c */ /* 0x008fe20003f06270 */
[----:B-1----:R-:W-:Y:S01]  /*1cf0*/  VIADD R2, R2, 0x90 ;  /* 0x0000009002027836 */ /* 0x002fe20000000000 */
[----:B------:R-:W-:Y:S01]  /*1d00*/  @!PT LDS RZ, [RZ] ;  /* 0x00000000fffff984 */ /* 0x000fe20000000800 */
[----:B------:R-:W-:Y:S01]  /*1d10*/  @!PT LDS RZ, [RZ] ;  /* 0x00000000fffff984 */ /* 0x000fe20000000800 */
[----:B------:R-:W-:Y:S01]  /*1d20*/  @!PT LDS RZ, [RZ] ;  /* 0x00000000fffff984 */ /* 0x000fe20000000800 */
[----:B------:R-:W-:Y:S01]  /*1d30*/  @!PT LDS RZ, [RZ] ;  /* 0x00000000fffff984 */ /* 0x000fe20000000800 */
[----:B------:R1:W-:Y:S06]  /*1d40*/  MEMBAR.ALL.CTA ;  /* 0x0000000000007992 */ /* 0x0003ec0000008000 */
[----:B-1----:R-:W1:Y:S01]  /*1d50*/  FENCE.VIEW.ASYNC.S ;  /* 0x00000000000073c6 */ /* 0x002e620000000000 */
[----:B------:R-:W-:-:S04]  /*1d60*/  PRMT R2, RZ, 0x654, R2 ;  /* 0x00000654ff027816 */ /* 0x000fc80000000002 */
[----:B-1----:R1:W-:Y:S01]  /*1d70*/  SYNCS.ARRIVE.TRANS64.RED.A1T0 RZ, [R2+URZ], RZ ;  /* 0x000000ff02ff79a7 */ /* 0x0023e200081004ff */
[----:B--2---:R-:W-:-:S13]  /*1d80*/  LOP3.LUT P2, RZ, R6, 0x1, RZ, 0xc0, !PT ;  /* 0x0000000106ff7812 */ /* 0x004fda000784c0ff */
[----:B------:R-:W-:Y:S01]  /*1d90*/  @P2 SHF.R.U32.HI R3, RZ, 0x10, R5 ;  /* 0x00000010ff032819 */ /* 0x000fe20000011605 */
[----:B------:R-:W-:Y:S01]  /*1da0*/  VOTEU.ANY UP0, P2 ;  /* 0x0000000000ff7886 */ /* 0x000fe20001000100 */
[----:B------:R-:W-:Y:S02]  /*1db0*/  @P2 MOV R11, R4 ;  /* 0x00000004000b2202 */ /* 0x000fe40000000f00 */
[----:B------:R-:W-:Y:S02]  /*1dc0*/  @P2 R2UR.BROADCAST UR8, R3 ;  /* 0x00000000030822ca */ /* 0x000fe400008e0000 */
[----:B------:R-:W-:-:S11]  /*1dd0*/  @P2 LOP3.LUT R8, R5, 0xffff, RZ, 0xc0, !PT ;  /* 0x0000ffff05082812 */ /* 0x000fd600078ec0ff */
[----:B------:R-:W-:Y:S01]  /*1de0*/  @UP0 UMOV UR36, UR8 ;  /* 0x0000000800240c82 */ /* 0x000fe20008000000 */
[----:B-1----:R-:W-:Y:S05]  /*1df0*/  @!P0 BRA `(.L_x_33) ;  /* 0x0000000000b88947 */ /* 0x002fea0003800000 */
[----:B------:R-:W4:Y:S01]  /*1e00*/  LDC.64 R4, c[0x0][0xb18] ;  /* 0x0002c600ff047b82 */ /* 0x000f220000000a00 */
[----:B------:R-:W-:-:S07]  /*1e10*/  ISETP.NE.AND P3, PT, R40, 0x1, PT ;  /* 0x000000012800780c */ /* 0x000fce0003f65270 */
[----:B------:R-:W1:Y:S08]  /*1e20*/  LDC.64 R6, c[0x0][0xb10] ;  /* 0x0002c400ff067b82 */ /* 0x000e700000000a00 */
[----:B------:R-:W2:Y:S08]  /*1e30*/  LDC R16, c[0x0][0xb20] ;  /* 0x0002c800ff107b82 */ /* 0x000eb00000000800 */
[----:B------:R-:W3:Y:S01]  /*1e40*/  LDC R18, c[0x0][0xb0c] ;  /* 0x0002c300ff127b82 */ /* 0x000ee20000000800 */
[----:B----4-:R-:W-:Y:S01]  /*1e50*/  IMAD.HI.U32 R17, R0, R5, RZ ;  /* 0x0000000500117227 */ /* 0x010fe200078e00ff */
[----:B------:R-:W-:-:S03]  /*1e60*/  ISETP.NE.AND P0, PT, R4, 0x1, PT ;  /* 0x000000010400780c */ /* 0x000fc60003f05270 */
[----:B------:R-:W-:-:S03]  /*1e70*/  IMAD.HI.U32 R5, R8, R5, RZ ;  /* 0x0000000508057227 */ /* 0x000fc600078e00ff */
[----:B------:R-:W4:Y:S01]  /*1e80*/  LDC.64 R2, c[0x0][0xb28] ;  /* 0x0002ca00ff027b82 */ /* 0x000f220000000a00 */
[----:B-1----:R-:W-:-:S04]  /*1e90*/  IMAD.HI.U32 R20, R9, R6, RZ ;  /* 0x0000000609147227 */ /* 0x002fc800078e00ff */
[----:B------:R-:W-:Y:S01]  /*1ea0*/  IMAD.HI.U32 R22, R11, R6, RZ ;  /* 0x000000060b167227 */ /* 0x000fe200078e00ff */
[----:B------:R-:W-:Y:S02]  /*1eb0*/  SHF.R.U32.HI R20, RZ, R7, R20 ;  /* 0x00000007ff147219 */ /* 0x000fe40000011614 */
[-C--:B--2---:R-:W-:Y:S02]  /*1ec0*/  SHF.R.U32.HI R17, RZ, R16.reuse, R17 ;  /* 0x00000010ff117219 */ /* 0x084fe40000011611 */
[----:B------:R-:W-:Y:S02]  /*1ed0*/  SHF.R.U32.HI R5, RZ, R16, R5 ;  /* 0x00000010ff057219 */ /* 0x000fe40000011605 */
[----:B------:R-:W-:Y:S02]  /*1ee0*/  SEL R17, R0, R17, !P0 ;  /* 0x0000001100117207 */ /* 0x000fe40004000000 */
[----:B------:R-:W-:Y:S02]  /*1ef0*/  SHF.R.U32.HI R22, RZ, R7, R22 ;  /* 0x00000007ff167219 */ /* 0x000fe40000011616 */
[----:B---3--:R-:W-:-:S02]  /*1f00*/  ISETP.NE.AND P1, PT, R18, 0x1, PT ;  /* 0x000000011200780c */ /* 0x008fc40003f25270 */
[----:B------:R-:W-:Y:S02]  /*1f10*/  SEL R5, R8, R5, !P0 ;  /* 0x0000000508057207 */ /* 0x000fe40004000000 */
[----:B------:R-:W-:Y:S02]  /*1f20*/  SEL R19, R9, R20, !P1 ;  /* 0x0000001409137207 */ /* 0x000fe40004800000 */
[----:B------:R-:W-:Y:S01]  /*1f30*/  SEL R7, R11, R22, !P1 ;  /* 0x000000160b077207 */ /* 0x000fe20004800000 */
[----:B----4-:R-:W-:-:S04]  /*1f40*/  IMAD.HI.U32 R20, R17, R2, RZ ;  /* 0x0000000211147227 */ /* 0x010fc800078e00ff */
[----:B------:R-:W-:Y:S01]  /*1f50*/  IMAD.HI.U32 R6, R19, R2, RZ ;  /* 0x0000000213067227 */ /* 0x000fe200078e00ff */
[----:B------:R-:W-:-:S04]  /*1f60*/  @P3 SHF.R.U32.HI R17, RZ, R3, R20 ;  /* 0x00000003ff113219 */ /* 0x000fc80000011614 */
[----:B------:R-:W-:Y:S01]  /*1f70*/  @P3 SHF.R.U32.HI R19, RZ, R3, R6 ;  /* 0x00000003ff133219 */ /* 0x000fe20000011606 */
[----:B------:R-:W-:-:S04]  /*1f80*/  IMAD R17, R40, R17, RZ ;  /* 0x0000001128117224 */ /* 0x000fc800078e02ff */
[----:B------:R-:W-:Y:S01]  /*1f90*/  IMAD R6, R40, R19, RZ ;  /* 0x0000001328067224 */ /* 0x000fe200078e02ff */
[C---:B------:R-:W-:Y:S02]  /*1fa0*/  ISETP.GE.AND P0, PT, R5.reuse, R17, PT ;  /* 0x000000110500720c */ /* 0x040fe40003f06270 */
[----:B------:R-:W-:Y:S02]  /*1fb0*/  IADD3 R17, PT, PT, -R5, RZ, RZ ;  /* 0x000000ff05117210 */ /* 0x000fe40007ffe1ff */
[----:B------:R-:W-:Y:S01]  /*1fc0*/  ISETP.GE.OR P0, PT, R7, R6, P0 ;  /* 0x000000060700720c */ /* 0x000fe20000706670 */
[----:B------:R-:W-:-:S04]  /*1fd0*/  IMAD.HI.U32 R6, R5, R2, RZ ;  /* 0x0000000205067227 */ /* 0x000fc800078e00ff */
[----:B------:R-:W-:Y:S01]  /*1fe0*/  IMAD R8, R4, R17, R8 ;  /* 0x0000001104087224 */ /* 0x000fe200078e0208 */
[----:B------:R-:W-:-:S04]  /*1ff0*/  SHF.R.U32.HI R6, RZ, R3, R6 ;  /* 0x00000003ff067219 */ /* 0x000fc80000011606 */
[----:B------:R-:W-:-:S03]  /*2000*/  SEL R6, R5, R6, !P3 ;  /* 0x0000000605067207 */ /* 0x000fc60005800000 */
[----:B------:R-:W-:-:S04]  /*2010*/  @!P0 IMAD.HI.U32 R16, R7, R2, RZ ;  /* 0x0000000207108227 */ /* 0x000fc800078e00ff */
[----:B------:R-:W-:Y:S01]  /*2020*/  IMAD.MOV R2, RZ, RZ, -R6 ;  /* 0x000000ffff027224 */ /* 0x000fe200078e0a06 */
[----:B------:R-:W-:-:S03]  /*2030*/  @!P0 SHF.R.U32.HI R16, RZ, R3, R16 ;  /* 0x00000003ff108219 */ /* 0x000fc60000011610 */
[----:B------:R-:W-:Y:S01]  /*2040*/  IMAD R2, R40, R2, R5 ;  /* 0x0000000228027224 */ /* 0x000fe200078e0205 */
[----:B------:R-:W-:-:S05]  /*2050*/  @!P0 SEL R3, R7, R16, !P3 ;  /* 0x0000001007038207 */ /* 0x000fca0005800000 */
[--C-:B------:R-:W-:Y:S02]  /*2060*/  @!P0 IMAD.IADD R6, R6, 0x1, -R3.reuse ;  /* 0x0000000106068824 */ /* 0x100fe400078e0a03 */
[----:B------:R-:W-:Y:S01]  /*2070*/  @!P0 IMAD R3, R2, R19, R3 ;  /* 0x0000001302038224 */ /* 0x000fe200078e0203 */
[----:B------:R-:W-:Y:S01]  /*2080*/  IADD3 R2, PT, PT, -R7, RZ, RZ ;  /* 0x000000ff07027210 */ /* 0x000fe20007ffe1ff */
[----:B------:R-:W-:Y:S02]  /*2090*/  @!P0 IMAD R5, R40, R6, R7 ;  /* 0x0000000628058224 */ /* 0x000fe400078e0207 */
[----:B------:R-:W-:Y:S02]  /*20a0*/  @!P0 IMAD.MOV.U32 R7, RZ, RZ, R3 ;  /* 0x000000ffff078224 */ /* 0x000fe400078e0003 */
[----:B------:R-:W-:Y:S02]  /*20b0*/  IMAD R2, R18, R2, R11 ;  /* 0x0000000212027224 */ /* 0x000fe400078e020b */
[----:B------:R-:W-:-:S02]  /*20c0*/  IMAD R8, R5, R4, R8 ;  /* 0x0000000405087224 */ /* 0x000fc400078e0208 */
[----:B------:R-:W-:Y:S02]  /*20d0*/  IMAD R11, R7, R18, R2 ;  /* 0x00000012070b7224 */ /* 0x000fe400078e0202 */
.L_x_33:
[----:B------:R-:W1:Y:S02]  /*20e0*/  LDCU UR8, c[0x0][0xb30] ;  /* 0x00016600ff0877ac */ /* 0x000e640008000800 */
[----:B-1----:R-:W-:-:S09]  /*20f0*/  UISETP.NE.AND UP0, UPT, UR8, 0x1, UPT ;  /* 0x000000010800788c */ /* 0x002fd2000bf05270 */
[----:B------:R-:W-:Y:S05]  /*2100*/  BRA.U UP0, `(.L_x_34) ;  /* 0x0000000100407547 */ /* 0x000fea000b800000 */
[----:B------:R-:W1:Y:S08]  /*2110*/  LDC.64 R4, c[0x0][0xb10] ;  /* 0x0002c400ff047b82 */ /* 0x000e700000000a00 */
[----:B------:R-:W2:Y:S08]  /*2120*/  LDC.64 R2, c[0x0][0xb18] ;  /* 0x0002c600ff027b82 */ /* 0x000eb00000000a00 */
[----:B------:R-:W3:Y:S08]  /*2130*/  LDC R6, c[0x0][0xb20] ;  /* 0x0002c800ff067b82 */ /* 0x000ef00000000800 */
[----:B------:R-:W4:Y:S01]  /*2140*/  LDC R16, c[0x0][0xb0c] ;  /* 0x0002c300ff107b82 */ /* 0x000f220000000800 */
[----:B-1----:R-:W-:-:S05]  /*2150*/  IMAD.HI.U32 R4, R11, R4, RZ ;  /* 0x000000040b047227 */ /* 0x002fca00078e00ff */
[----:B------:R-:W-:Y:S01]  /*2160*/  SHF.R.U32.HI R4, RZ, R5, R4 ;  /* 0x00000005ff047219 */ /* 0x000fe20000011604 */
[----:B--2---:R-:W-:Y:S01]  /*2170*/  IMAD.HI.U32 R3, R8, R3, RZ ;  /* 0x0000000308037227 */ /* 0x004fe200078e00ff */
[----:B------:R-:W-:-:S04]  /*2180*/  ISETP.NE.AND P0, PT, R2, 0x1, PT ;  /* 0x000000010200780c */ /* 0x000fc80003f05270 */
[----:B---3--:R-:W-:-:S04]  /*2190*/  SHF.R.U32.HI R3, RZ, R6, R3 ;  /* 0x00000006ff037219 */ /* 0x008fc80000011603 */
[----:B------:R-:W-:Y:S02]  /*21a0*/  SEL R3, R8, R3, !P0 ;  /* 0x0000000308037207 */ /* 0x000fe40004000000 */
[----:B----4-:R-:W-:-:S04]  /*21b0*/  ISETP.NE.AND P1, PT, R16, 0x1, PT ;  /* 0x000000011000780c */ /* 0x010fc80003f25270 */
[----:B------:R-:W-:-:S05]  /*21c0*/  SEL R4, R11, R4, !P1 ;  /* 0x000000040b047207 */ /* 0x000fca0004800000 */
[----:B------:R-:W-:Y:S02]  /*21d0*/  IMAD.IADD R5, R3, 0x1, -R4 ;  /* 0x0000000103057824 */ /* 0x000fe400078e0a04 */
[----:B------:R-:W-:Y:S02]  /*21e0*/  IMAD.IADD R3, R4, 0x1, -R3 ;  /* 0x0000000104037824 */ /* 0x000fe400078e0a03 */
[----:B------:R-:W-:Y:S02]  /*21f0*/  IMAD R11, R5, R16, R11 ;  /* 0x00000010050b7224 */ /* 0x000fe400078e020b */
[----:B------:R-:W-:-:S07]  /*2200*/  IMAD R8, R3, R2, R8 ;  /* 0x0000000203087224 */ /* 0x000fce00078e0208 */
.L_x_34:
[----:B------:R-:W-:Y:S01]  /*2210*/  VIADD R14, R14, 0x1 ;  /* 0x000000010e0e7836 */ /* 0x000fe20000000000 */
[----:B------:R-:W-:Y:S01]  /*2220*/  PLOP3.LUT P1, PT, PT, PT, PT, 0x80, 0x8 ;  /* 0x000000000008781c */ /* 0x000fe20003f2f070 */
[----:B------:R-:W-:Y:S02]  /*2230*/  IMAD.IADD R99, R11, 0x1, R96 ;  /* 0x000000010b637824 */ /* 0x000fe400078e0260 */
[----:B------:R-:W-:Y:S01]  /*2240*/  IMAD.IADD R97, R8, 0x1, R81 ;  /* 0x0000000108617824 */ /* 0x000fe200078e0251 */
[----:B------:R-:W-:-:S04]  /*2250*/  ISETP.NE.AND P0, PT, R14, 0x2, PT ;  /* 0x000000020e00780c */ /* 0x000fc80003f05270 */
[----:B------:R-:W-:Y:S02]  /*2260*/  SEL R2, RZ, 0x1, P0 ;  /* 0x00000001ff027807 */ /* 0x000fe40000000000 */
[----:B------:R-:W-:Y:S02]  /*2270*/  SEL R14, R14, RZ, P0 ;  /* 0x000000ff0e0e7207 */ /* 0x000fe40000000000 */
[----:B------:R-:W-:Y:S01]  /*2280*/  LOP3.LUT R13, R13, R2, RZ, 0x3c, !PT ;  /* 0x000000020d0d7212 */ /* 0x000fe200078e3cff */
[----:B------:R-:W-:Y:S06]  /*2290*/  @P2 BRA `(.L_x_35) ;  /* 0xfffffff000a02947 */ /* 0x000fec000383ffff */
[----:B------:R-:W-:Y:S01]  /*22a0*/  UIADD3 UR4, UPT, UPT, UR4, 0x30, URZ ;  /* 0x0000003004047890 */ /* 0x000fe2000fffe0ff */
[----:B------:R-:W-:-:S03]  /*22b0*/  SHF.L.U32 R3, R15, 0x1f, RZ ;  /* 0x0000001f0f037819 */ /* 0x000fc600000006ff */
[----:B------:R-:W-:-:S09]  /*22c0*/  ULEA UR5, UR6, UR4, 0x3 ;  /* 0x0000000406057291 */ /* 0x000fd2000f8e18ff */
[----:B------:R-:W1:Y:S02]  /*22d0*/  SYNCS.PHASECHK.TRANS64.TRYWAIT P0, [UR5], R3 ;  /* 0x00000003ff0075a7 */ /* 0x000e640008001105 */
[----:B-1----:R-:W-:Y:S05]  /*22e0*/  @!P0 BRA `(.L_x_36) ;  /* 0x0000004000688947 */ /* 0x002fea0003800000 */
.L_x_102:
[----:B------:R-:W-:-:S04]  /*22f0*/  UIADD3 UR6, UPT, UPT, UR6, 0x1, URZ ;  /* 0x0000000106067890 */ /* 0x000fc8000fffe0ff */
[----:B------:R-:W-:-:S04]  /*2300*/  UISETP.NE.AND UP0, UPT, UR6, 0x6, UPT ;  /* 0x000000060600788c */ /* 0x000fc8000bf05270 */
[----:B------:R-:W-:Y:S02]  /*2310*/  USEL UR7, URZ, 0x1, UP0 ;  /* 0x00000001ff077887 */ /* 0x000fe40008000000 */
[----:B------:R-:W-:-:S04]  /*2320*/  USEL UR6, UR6, URZ, UP0 ;  /* 0x000000ff06067287 */ /* 0x000fc80008000000 */
[----:B------:R-:W-:Y:S01]  /*2330*/  ULEA UR5, UR6, UR4, 0x3 ;  /* 0x0000000406057291 */ /* 0x000fe2000f8e18ff */
[----:B------:R-:W-:-:S04]  /*2340*/  LOP3.LUT R2, R15, UR7, RZ, 0x3c, !PT ;  /* 0x000000070f027c12 */ /* 0x000fc8000f8e3cff */
[----:B-1----:R-:W-:-:S04]  /*2350*/  SHF.L.U32 R3, R2, 0x1f, RZ ;  /* 0x0000001f02037819 */ /* 0x002fc800000006ff */
[----:B------:R-:W1:Y:S02]  /*2360*/  SYNCS.PHASECHK.TRANS64.TRYWAIT P0, [UR5], R3 ;  /* 0x00000003ff0075a7 */ /* 0x000e640008001105 */
[----:B-1----:R-:W-:Y:S05]  /*2370*/  @!P0 BRA `(.L_x_37) ;  /* 0x00000040005c8947 */ /* 0x002fea0003800000 */
.L_x_104:
        /* <DEDUP_REMOVED lines=9> */
.L_x_106:
        /* <DEDUP_REMOVED lines=9> */
.L_x_108:
        /* <DEDUP_REMOVED lines=9> */
.L_x_110:
[----:B------:R-:W-:-:S04]  /*2530*/  UIADD3 UR6, UPT, UPT, UR6, 0x1, URZ ;  /* 0x0000000106067890 */ /* 0x000fc8000fffe0ff */
[----:B------:R-:W-:-:S04]  /*2540*/  UISETP.NE.AND UP0, UPT, UR6, 0x6, UPT ;  /* 0x000000060600788c */ /* 0x000fc8000bf05270 */
[----:B------:R-:W-:Y:S02]  /*2550*/  USEL UR5, URZ, 0x1, UP0 ;  /* 0x00000001ff057887 */ /* 0x000fe40008000000 */
[----:B------:R-:W-:-:S04]  /*2560*/  USEL UR6, UR6, URZ, UP0 ;  /* 0x000000ff06067287 */ /* 0x000fc80008000000 */
[----:B------:R-:W-:Y:S01]  /*2570*/  ULEA UR6, UR6, UR4, 0x3 ;  /* 0x0000000406067291 */ /* 0x000fe2000f8e18ff */
[----:B-1----:R-:W-:-:S04]  /*2580*/  LOP3.LUT R3, R2, UR5, RZ, 0x3c, !PT ;  /* 0x0000000502037c12 */ /* 0x002fc8000f8e3cff */
[----:B------:R-:W-:Y:S01]  /*2590*/  SHF.L.U32 R3, R3, 0x1f, RZ ;  /* 0x0000001f03037819 */ /* 0x000fe200000006ff */
[----:B----4-:R-:W-:-:S07]  /*25a0*/  IMAD.U32 R0, RZ, RZ, UR6 ;  /* 0x00000006ff007e24 */ /* 0x010fce000f8e00ff */
.L_x_41:
[----:B-1----:R1:W2:Y:S02]  /*25b0*/  SYNCS.PHASECHK.TRANS64.TRYWAIT P0, [R0+URZ], R3 ;  /* 0x00000003000075a7 */ /* 0x0022a400080011ff */
[----:B--2---:R-:W-:Y:S05]  /*25c0*/  @!P0 NANOSLEEP.SYNCS 0x989680 ;  /* 0x009896800000895d */ /* 0x004fea0003900000 */
[----:B------:R-:W2:Y:S02]  /*25d0*/  @!P0 SYNCS.PHASECHK.TRANS64 P0, [R0+URZ], R3 ;  /* 0x00000003000085a7 */ /* 0x000ea400080010ff */
[----:B--2---:R-:W-:Y:S05]  /*25e0*/  @P0 EXIT ;  /* 0x000000000000094d */ /* 0x004fea0003800000 */
[----:B------:R-:W-:Y:S05]  /*25f0*/  BRA `(.L_x_41) ;  /* 0xfffffffc00ec7947 */ /* 0x000fea000383ffff */
.L_x_17:
[----:B------:R-:W-:-:S04]  /*2600*/  UISETP.NE.AND UP1, UPT, UR37, URZ, UPT ;  /* 0x000000ff2500728c */ /* 0x000fc8000bf25270 */
[----:B------:R-:W-:-:S09]  /*2610*/  UISETP.NE.OR UP1, UPT, UR8, 0x1, UP1 ;  /* 0x000000010800788c */ /* 0x000fd20008f25670 */
[----:B------:R-:W-:Y:S05]  /*2620*/  BRA.U UP1, `(.L_x_42) ;  /* 0x0000000501487547 */ /* 0x000fea000b800000 */
[----:B------:R-:W-:Y:S01]  /*2630*/  ISETP.NE.AND P2, PT, R2, RZ, PT ;  /* 0x000000ff0200720c */ /* 0x000fe20003f45270 */
[----:B------:R-:W-:Y:S01]  /*2640*/  IMAD.MOV.U32 R12, RZ, RZ, 0x1 ;  /* 0x00000001ff0c7424 */ /* 0x000fe200078e00ff */
[----:B------:R-:W-:Y:S02]  /*2650*/  CS2R R10, SRZ ;  /* 0x00000000000a7805 */ /* 0x000fe4000001ff00 */
[----:B------:R-:W-:Y:S01]  /*2660*/  CS2R R8, SRZ ;  /* 0x0000000000087805 */ /* 0x000fe2000001ff00 */
[----:B------:R-:W-:Y:S01]  /*2670*/  UMOV UR4, 0x400 ;  /* 0x0000040000047882 */ /* 0x000fe20000000000 */
[----:B------:R-:W-:Y:S01]  /*2680*/  UMOV UR6, URZ ;  /* 0x000000ff00067c82 */ /* 0x000fe20008000000 */
[----:B------:R-:W-:-:S12]  /*2690*/  ULEA UR37, UR37, UR4, 0x18 ;  /* 0x0000000425257291 */ /* 0x000fd8000f8ec0ff */
.L_x_46:
[----:B------:R-:W-:Y:S02]  /*26a0*/  LEA R0, R8, UR37, 0x3 ;  /* 0x0000002508007c11 */ /* 0x000fe4000f8e18ff */
[----:B------:R-:W-:-:S03]  /*26b0*/  SHF.L.U32 R5, R9, 0x1f, RZ ;  /* 0x0000001f09057819 */ /* 0x000fc600000006ff */
[----:B------:R-:W-:Y:S01]  /*26c0*/  VIADD R4, R0, 0xf0 ;  /* 0x000000f000047836 */ /* 0x000fe20000000000 */
[----:B------:R-:W1:Y:S02]  /*26d0*/  SYNCS.PHASECHK.TRANS64.TRYWAIT P0, [R0+URZ+0xe0], R5 ;  /* 0x0000e005000075a7 */ /* 0x000e6400080011ff */
[----:B-1----:R-:W-:Y:S05]  /*26e0*/  @!P0 BRA `(.L_x_43) ;  /* 0x0000003c00e08947 */ /* 0x002fea0003800000 */
.L_x_111:
[----:B------:R-:W-:Y:S01]  /*26f0*/  ULEA UR5, UR6, UR37, 0x3 ;  /* 0x0000002506057291 */ /* 0x000fe2000f8e18ff */
[----:B------:R-:W-:Y:S02]  /*2700*/  PRMT R4, RZ, 0x654, R4 ;  /* 0x00000654ff047816 */ /* 0x000fe40000000004 */
[----:B-1----:R-:W-:Y:S01]  /*2710*/  SHF.L.U32 R5, R12, 0x1f, RZ ;  /* 0x0000001f0c057819 */ /* 0x002fe200000006ff */
[----:B------:R-:W-:Y:S01]  /*2720*/  UIADD3 UR4, UPT, UPT, UR5, 0x80, URZ ;  /* 0x0000008005047890 */ /* 0x000fe2000fffe0ff */
[----:B------:R1:W-:Y:S05]  /*2730*/  SYNCS.ARRIVE.TRANS64.RED.A1T0 RZ, [R4+URZ], RZ ;  /* 0x000000ff04ff79a7 */ /* 0x0003ea00081004ff */
[----:B------:R-:W-:Y:S01]  /*2740*/  IMAD.U32 R7, RZ, RZ, UR4 ;  /* 0x00000004ff077e24 */ /* 0x000fe2000f8e00ff */
[----:B------:R-:W2:Y:S04]  /*2750*/  SYNCS.PHASECHK.TRANS64.TRYWAIT P0, [UR5+0x90], R5 ;  /* 0x00009005ff0075a7 */ /* 0x000ea80008001105 */
[----:B------:R-:W-:Y:S01]  /*2760*/  PRMT R6, R2, 0x654, R7 ;  /* 0x0000065402067816 */ /* 0x000fe20000000007 */
[----:B-1----:R-:W-:Y:S01]  /*2770*/  @!P2 IMAD.MOV.U32 R4, RZ, RZ, 0x10 ;  /* 0x00000010ff04a424 */ /* 0x002fe200078e00ff */
[----:B--2---:R-:W-:Y:S06]  /*2780*/  @!P0 BRA `(.L_x_44) ;  /* 0x0000003c00cc8947 */ /* 0x004fec0003800000 */
.L_x_113:
[----:B------:R-:W-:Y:S01]  /*2790*/  ULEA UR4, UR6, UR37, 0x4 ;  /* 0x0000002506047291 */ /* 0x000fe2000f8e20ff */
[----:B------:R-:W-:Y:S01]  /*27a0*/  SEL R3, R6, R3, !P2 ;  /* 0x0000000306037207 */ /* 0x000fe20005000000 */
[----:B------:R-:W-:Y:S01]  /*27b0*/  UIADD3 UR5, UPT, UPT, UR5, 0x80, URZ ;  /* 0x0000008005057890 */ /* 0x000fe2000fffe0ff */
[----:B-1----:R-:W-:Y:S01]  /*27c0*/  LEA R0, R11, UR37, 0x3 ;  /* 0x000000250b007c11 */ /* 0x002fe2000f8e18ff */
[----:B------:R-:W-:Y:S01]  /*27d0*/  UIADD3 UR4, UPT, UPT, UR4, 0x110, URZ ;  /* 0x0000011004047890 */ /* 0x000fe2000fffe0ff */
[----:B------:R-:W-:Y:S01]  /*27e0*/  SHF.L.U32 R5, R10, 0x1f, RZ ;  /* 0x0000001f0a057819 */ /* 0x000fe200000006ff */
[----:B------:R1:W-:Y:S01]  /*27f0*/  @!P2 SYNCS.ARRIVE.TRANS64.RED RZ, [R3+URZ], R4 ;  /* 0x0000000403ffa9a7 */ /* 0x0003e200080004ff */
[----:B------:R-:W-:Y:S01]  /*2800*/  UIADD3 UR6, UPT, UPT, UR6, 0x1, URZ ;  /* 0x0000000106067890 */ /* 0x000fe2000fffe0ff */
[----:B------:R-:W-:-:S03]  /*2810*/  VIADD R8, R8, 0x1 ;  /* 0x0000000108087836 */ /* 0x000fc60000000000 */
[----:B------:R-:W-:Y:S02]  /*2820*/  UISETP.NE.AND UP0, UPT, UR6, 0x2, UPT ;  /* 0x000000020600788c */ /* 0x000fe4000bf05270 */
[----:B------:R-:W-:Y:S06]  /*2830*/  UGETNEXTWORKID.BROADCAST [UR4], [UR5] ;  /* 0x00000000040073ca */ /* 0x000fec0008000100 */
[----:B------:R-:W-:Y:S01]  /*2840*/  USEL UR4, URZ, 0x1, UP0 ;  /* 0x00000001ff047887 */ /* 0x000fe20008000000 */
[----:B------:R-:W-:Y:S01]  /*2850*/  ISETP.NE.AND P0, PT, R8, 0x2, PT ;  /* 0x000000020800780c */ /* 0x000fe20003f05270 */
[----:B------:R-:W-:Y:S01]  /*2860*/  USEL UR6, UR6, URZ, UP0 ;  /* 0x000000ff06067287 */ /* 0x000fe20008000000 */
[----:B------:R-:W2:Y:S03]  /*2870*/  SYNCS.PHASECHK.TRANS64.TRYWAIT P1, [R0+URZ+0x80], R5 ;  /* 0x00008005000075a7 */ /* 0x000ea600080211ff */
[----:B------:R-:W-:Y:S01]  /*2880*/  LOP3.LUT R12, R12, UR4, RZ, 0x3c, !PT ;  /* 0x000000040c0c7c12 */ /* 0x000fe2000f8e3cff */
[----:B-12---:R-:W-:Y:S07]  /*2890*/  @!P1 BRA `(.L_x_45) ;  /* 0x0000003c00a09947 */ /* 0x006fee0003800000 */
.L_x_114:
[C---:B------:R-:W-:Y:S01]  /*28a0*/  LEA R4, R11.reuse, UR37, 0x4 ;  /* 0x000000250b047c11 */ /* 0x040fe2000f8e20ff */
[----:B-1----:R-:W-:Y:S01]  /*28b0*/  VIADD R0, R0, 0x90 ;  /* 0x0000009000007836 */ /* 0x002fe20000000000 */
[----:B------:R-:W-:Y:S01]  /*28c0*/  SEL R8, R8, RZ, P0 ;  /* 0x000000ff08087207 */ /* 0x000fe20000000000 */
[----:B------:R-:W-:-:S03]  /*28d0*/  VIADD R11, R11, 0x1 ;  /* 0x000000010b0b7836 */ /* 0x000fc60000000000 */
[----:B------:R-:W1:Y:S01]  /*28e0*/  LDS.128 R4, [R4+0x110] ;  /* 0x0001100004047984 */ /* 0x000e620000000c00 */
[----:B------:R-:W-:Y:S02]  /*28f0*/  PRMT R0, RZ, 0x654, R0 ;  /* 0x00000654ff007816 */ /* 0x000fe40000000000 */
[C---:B------:R-:W-:Y:S01]  /*2900*/  ISETP.NE.AND P1, PT, R11.reuse, 0x2, PT ;  /* 0x000000020b00780c */ /* 0x040fe20003f25270 */
[----:B------:R-:W-:Y:S01]  /*2910*/  @!PT LDS RZ, [RZ] ;  /* 0x00000000fffff984 */ /* 0x000fe20000000800 */
[----:B------:R-:W-:Y:S01]  /*2920*/  @!PT LDS RZ, [RZ] ;  /* 0x00000000fffff984 */ /* 0x000fe20000000800 */
[----:B------:R-:W-:Y:S01]  /*2930*/  @!PT LDS RZ, [RZ] ;  /* 0x00000000fffff984 */ /* 0x000fe20000000800 */
[----:B------:R-:W-:Y:S01]  /*2940*/  @!PT LDS RZ, [RZ] ;  /* 0x00000000fffff984 */ /* 0x000fe20000000800 */
[----:B------:R2:W-:Y:S06]  /*2950*/  MEMBAR.ALL.CTA ;  /* 0x0000000000007992 */ /* 0x0005ec0000008000 */
[----:B--2---:R-:W2:Y:S01]  /*2960*/  FENCE.VIEW.ASYNC.S ;  /* 0x00000000000073c6 */ /* 0x004ea20000000000 */
[----:B------:R-:W-:Y:S01]  /*2970*/  SEL R11, R11, RZ, P1 ;  /* 0x000000ff0b0b7207 */ /* 0x000fe20000800000 */
[----:B--2---:R2:W-:Y:S01]  /*2980*/  SYNCS.ARRIVE.TRANS64.RED.A1T0 RZ, [R0+URZ], RZ ;  /* 0x000000ff00ff79a7 */ /* 0x0045e200081004ff */
[----:B-1----:R-:W-:-:S02]  /*2990*/  LOP3.LUT P3, RZ, R6, 0x1, RZ, 0xc0, !PT ;  /* 0x0000000106ff7812 */ /* 0x002fc4000786c0ff */
[----:B------:R-:W-:-:S04]  /*29a0*/  SEL R5, RZ, 0x1, P1 ;  /* 0x00000001ff057807 */ /* 0x000fc80000800000 */
[----:B------:R-:W-:Y:S02]  /*29b0*/  LOP3.LUT R10, R10, R5, RZ, 0x3c, !PT ;  /* 0x000000050a0a7212 */ /* 0x000fe400078e3cff */
[----:B--2---:R-:W-:-:S04]  /*29c0*/  SEL R0, RZ, 0x1, P0 ;  /* 0x00000001ff007807 */ /* 0x004fc80000000000 */
[----:B------:R-:W-:Y:S01]  /*29d0*/  LOP3.LUT R9, R9, R0, RZ, 0x3c, !PT ;  /* 0x0000000009097212 */ /* 0x000fe200078e3cff */
[----:B------:R-:W-:Y:S06]  /*29e0*/  @P3 BRA `(.L_x_46) ;  /* 0xfffffffc002c3947 */ /* 0x000fec000383ffff */
[----:B------:R-:W-:Y:S01]  /*29f0*/  ULEA UR5, UR6, UR37, 0x3 ;  /* 0x0000002506057291 */ /* 0x000fe2000f8e18ff */
[----:B------:R-:W-:-:S08]  /*2a00*/  SHF.L.U32 R3, R12, 0x1f, RZ ;  /* 0x0000001f0c037819 */ /* 0x000fd000000006ff */
[----:B------:R-:W1:Y:S02]  /*2a10*/  SYNCS.PHASECHK.TRANS64 P0, [UR5+0x90], R3 ;  /* 0x00009003ff0075a7 */ /* 0x000e640008001005 */
[----:B-1----:R-:W-:Y:S05]  /*2a20*/  @P0 BRA `(.L_x_47) ;  /* 0x0000000000080947 */ /* 0x002fea0003800000 */
[----:B------:R-:W1:Y:S02]  /*2a30*/  SYNCS.PHASECHK.TRANS64.TRYWAIT P0, [UR5+0x90], R3 ;  /* 0x00009003ff0075a7 */ /* 0x000e640008001105 */
[----:B-1----:R-:W-:Y:S05]  /*2a40*/  @!P0 BRA `(.L_x_48) ;  /* 0x0000003c00488947 */ /* 0x002fea0003800000 */
.L_x_47:
[----:B------:R-:W-:-:S04]  /*2a50*/  UIADD3 UR4, UPT, UPT, UR6, 0x1, URZ ;  /* 0x0000000106047890 */ /* 0x000fc8000fffe0ff */
[----:B------:R-:W-:-:S04]  /*2a60*/  UISETP.NE.AND UP0, UPT, UR4, 0x2, UPT ;  /* 0x000000020400788c */ /* 0x000fc8000bf05270 */
[----:B------:R-:W-:Y:S02]  /*2a70*/  USEL UR7, URZ, 0x1, UP0 ;  /* 0x00000001ff077887 */ /* 0x000fe40008000000 */
[----:B------:R-:W-:-:S04]  /*2a80*/  USEL UR4, UR4, URZ, UP0 ;  /* 0x000000ff04047287 */ /* 0x000fc80008000000 */
[----:B------:R-:W-:Y:S01]  /*2a90*/  ULEA UR4, UR4, UR37, 0x3 ;  /* 0x0000002504047291 */ /* 0x000fe2000f8e18ff */
[----:B-1----:R-:W-:-:S04]  /*2aa0*/  LOP3.LUT R3, R12, UR7, RZ, 0x3c, !PT ;  /* 0x000000070c037c12 */ /* 0x002fc8000f8e3cff */
[----:B------:R-:W-:-:S04]  /*2ab0*/  SHF.L.U32 R0, R3, 0x1f, RZ ;  /* 0x0000001f03007819 */ /* 0x000fc800000006ff */
[----:B------:R-:W1:Y:S02]  /*2ac0*/  SYNCS.PHASECHK.TRANS64 P0, [UR4+0x90], R0 ;  /* 0x00009000ff0075a7 */ /* 0x000e640008001004 */
[----:B-1----:R-:W-:Y:S05]  /*2ad0*/  @P0 EXIT ;  /* 0x000000000000094d */ /* 0x002fea0003800000 */
[----:B------:R-:W-:Y:S02]  /*2ae0*/  SHF.L.U32 R3, R3, 0x1f, RZ ;  /* 0x0000001f03037819 */ /* 0x000fe400000006ff */
[----:B------:R-:W-:-:S07]  /*2af0*/  MOV R0, UR4 ;  /* 0x0000000400007c02 */ /* 0x000fce0008000f00 */
.L_x_49:
[----:B-1----:R1:W2:Y:S02]  /*2b00*/  SYNCS.PHASECHK.TRANS64.TRYWAIT P0, [R0+URZ+0x90], R3 ;  /* 0x00009003000075a7 */ /* 0x0022a400080011ff */
[----:B--2---:R-:W-:Y:S05]  /*2b10*/  @!P0 NANOSLEEP.SYNCS 0x989680 ;  /* 0x009896800000895d */ /* 0x004fea0003900000 */
[----:B------:R-:W2:Y:S02]  /*2b20*/  @!P0 SYNCS.PHASECHK.TRANS64 P0, [R0+URZ+0x90], R3 ;  /* 0x00009003000085a7 */ /* 0x000ea400080010ff */
[----:B--2---:R-:W-:Y:S05]  /*2b30*/  @P0 EXIT ;  /* 0x000000000000094d */ /* 0x004fea0003800000 */
[----:B------:R-:W-:Y:S05]  /*2b40*/  BRA `(.L_x_49) ;  /* 0xfffffffc00ec7947 */ /* 0x000fea000383ffff */
.L_x_42:
[----:B------:R-:W-:-:S09]  /*2b50*/  UISETP.NE.AND UP1, UPT, UR8, URZ, UPT ;  /* 0x000000ff0800728c */ /* 0x000fd2000bf25270 */
[----:B------:R-:W-:Y:S05]  /*2b60*/  BRA.U UP1, `(.L_x_50) ;  /* 0x0000000d01cc7547 */ /* 0x000fea000b800000 */
[----:B------:R-:W-:Y:S01]  /*2b70*/  UMOV UR4, 0x40 ;  /* 0x0000004000047882 */ /* 0x000fe20000000000 */
[----:B------:R-:W-:Y:S01]  /*2b80*/  NOP ;  /* 0x0000000000007918 */ /* 0x000fe20000000000 */
[----:B------:R-:W-:Y:S01]  /*2b90*/  ULEA UR4, UR37, UR4, 0x18 ;  /* 0x0000000425047291 */ /* 0x000fe2000f8ec0ff */
[----:B------:R-:W-:Y:S02]  /*2ba0*/  UMOV UR5, 0x400 ;  /* 0x0000040000057882 */ /* 0x000fe40000000000 */
[----:B------:R-:W-:-:S06]  /*2bb0*/  ULEA UR37, UR37, UR5, 0x18 ;  /* 0x0000000525257291 */ /* 0x000fcc000f8ec0ff */
[----:B------:R-:W1:Y:S02]  /*2bc0*/  LDS.U8 R0, [UR4+0x1c] ;  /* 0x00001c04ff007984 */ /* 0x000e640008000000 */
[----:B-1----:R-:W-:-:S13]  /*2bd0*/  ISETP.NE.AND P0, PT, R0, RZ, PT ;  /* 0x000000ff0000720c */ /* 0x002fda0003f05270 */
[----:B------:R-:W-:Y:S05]  /*2be0*/  @P0 BRA `(.L_x_51) ;  /* 0x0000000000580947 */ /* 0x000fea0003800000 */
[----:B------:R-:W-:-:S13]  /*2bf0*/  ELECT P0, URZ, PT ;  /* 0x0000000000ff782f */ /* 0x000fda0003800000 */
[----:B------:R-:W-:Y:S05]  /*2c00*/  @!P0 BRA `(.L_x_52) ;  /* 0x0000000000608947 */ /* 0x000fea0003800000 */
[----:B------:R-:W-:Y:S01]  /*2c10*/  UMOV UR5, 0x10 ;  /* 0x0000001000057882 */ /* 0x000fe20000000000 */
[----:B------:R-:W-:Y:S01]  /*2c20*/  HFMA2 R0, -RZ, RZ, 0, 5.9604644775390625e-08 ;  /* 0x00000001ff007431 */ /* 0x000fe200000001ff */
[----:B------:R-:W-:-:S03]  /*2c30*/  MOV R2, 0xffff ;  /* 0x0000ffff00027802 */ /* 0x000fc60000000f00 */
[----:B------:R-:W-:Y:S04]  /*2c40*/  DEPBAR.LE SB1, 0x36 ;  /* 0x00009d800000791a */ /* 0x000fe80000000000 */
[----:B------:R-:W1:Y:S02]  /*2c50*/  UTCATOMSWS.FIND_AND_SET.ALIGN UP0, UR5, UR5 ;  /* 0x00000005000575e3 */ /* 0x000e640008000800 */
[----:B-1----:R-:W-:Y:S01]  /*2c60*/  MOV R3, UR5 ;  /* 0x0000000500037c02 */ /* 0x002fe20008000f00 */
[----:B------:R-:W-:Y:S06]  /*2c70*/  BRA.U UP0, `(.L_x_53) ;  /* 0x0000000100187547 */ /* 0x000fec000b800000 */
.L_x_54:
[----:B------:R-:W-:Y:S05]  /*2c80*/  NANOSLEEP 0x64 ;  /* 0x000000640000795d */ /* 0x000fea0003800000 */
[----:B------:R-:W-:-:S05]  /*2c90*/  UMOV UR5, 0x10 ;  /* 0x0000001000057882 */ /* 0x000fca0000000000 */
[----:B------:R-:W-:Y:S04]  /*2ca0*/  DEPBAR.LE SB1, 0x36 ;  /* 0x00009d800000791a */ /* 0x000fe80000000000 */
[----:B------:R-:W1:Y:S02]  /*2cb0*/  UTCATOMSWS.FIND_AND_SET.ALIGN UP0, UR5, UR5 ;  /* 0x00000005000575e3 */ /* 0x000e640008000800 */
[----:B-1----:R-:W-:Y:S01]  /*2cc0*/  MOV R3, UR5 ;  /* 0x0000000500037c02 */ /* 0x002fe20008000f00 */
[----:B------:R-:W-:Y:S05]  /*2cd0*/  BRA.U !UP0, `(.L_x_54) ;  /* 0xfffffffd08e87547 */ /* 0x000fea000b83ffff */
.L_x_53:
[-C--:B------:R-:W-:Y:S02]  /*2ce0*/  SHF.L.U32 R2, R2, R3.reuse, RZ ;  /* 0x0000000302027219 */ /* 0x080fe400000006ff */
[----:B------:R-:W-:Y:S01]  /*2cf0*/  SHF.L.U32 R0, R0, R3, RZ ;  /* 0x0000000300007219 */ /* 0x000fe200000006ff */
[----:B------:R-:W-:Y:S02]  /*2d00*/  IMAD.SHL.U32 R3, R3, 0x20, RZ ;  /* 0x0000002003037824 */ /* 0x000fe400078e00ff */
[----:B------:R1:W-:Y:S04]  /*2d10*/  ATOMS.OR RZ, [UR4+0x14], R2 ;  /* 0x00001402ffff798c */ /* 0x0003e8000b000004 */
[----:B------:R1:W-:Y:S04]  /*2d20*/  ATOMS.OR RZ, [UR4+0x18], R0 ;  /* 0x00001800ffff798c */ /* 0x0003e8000b000004 */
[----:B------:R1:W-:Y:S01]  /*2d30*/  STS [UR37+0x130], R3 ;  /* 0x00013003ff007988 */ /* 0x0003e20008000825 */
[----:B------:R-:W-:Y:S05]  /*2d40*/  BRA `(.L_x_52) ;  /* 0x0000000000107947 */ /* 0x000fea0003800000 */
.L_x_51:
[----:B------:R-:W-:Y:S02]  /*2d50*/  MOV R0, 0xffffffff ;  /* 0xffffffff00007802 */ /* 0x000fe40000000f00 */
[----:B------:R-:W-:-:S03]  /*2d60*/  MOV R2, 0x2d90 ;  /* 0x00002d9000027802 */ /* 0x000fc60000000f00 */
[----:B------:R1:W-:Y:S04]  /*2d70*/  STS [UR37+0x130], R0 ;  /* 0x00013000ff007988 */ /* 0x0003e80008000825 */
[----:B-1-3-5:R-:W-:Y:S05]  /*2d80*/  CALL.REL.NOINC `($__internal_1_$__cuda_sm10x_tcgen05_guardrail_trap_phase_invalid_during_alloc) ;  /* 0x0000003c00c47944 */ /* 0x02afea0003c00000 */
.L_x_52:
[----:B------:R-:W-:Y:S05]  /*2d90*/  WARPSYNC.ALL ;  /* 0x0000000000007948 */ /* 0x000fea0003800000 */
[----:B------:R-:W2:Y:S01]  /*2da0*/  S2UR UR5, SR_CgaCtaId ;  /* 0x00000000000579c3 */ /* 0x000ea20000008800 */
[----:B------:R-:W-:Y:S01]  /*2db0*/  UMOV UR4, 0x400 ;  /* 0x0000040000047882 */ /* 0x000fe20000000000 */
[----:B------:R-:W-:-:S06]  /*2dc0*/  NOP ;  /* 0x0000000000007918 */ /* 0x000fcc0000000000 */
[----:B------:R-:W-:Y:S06]  /*2dd0*/  BAR.ARV 0x6, 0xa0 ;  /* 0x0182800000007b1d */ /* 0x000fec0000002000 */
[----:B------:R-:W4:Y:S01]  /*2de0*/  LDCU UR7, c[0x0][0x38c] ;  /* 0x00007180ff0777ac */ /* 0x000f220008000800 */
[----:B------:R-:W-:Y:S01]  /*2df0*/  IMAD.MOV.U32 R11, RZ, RZ, 0x1 ;  /* 0x00000001ff0b7424 */ /* 0x000fe200078e00ff */
[----:B------:R-:W-:Y:S01]  /*2e00*/  CS2R R8, SRZ ;  /* 0x0000000000087805 */ /* 0x000fe2000001ff00 */
[----:B------:R-:W-:Y:S01]  /*2e10*/  IMAD.MOV.U32 R10, RZ, RZ, RZ ;  /* 0x000000ffff0a7224 */ /* 0x000fe200078e00ff */
[----:B------:R-:W3:Y:S01]  /*2e20*/  LDCU UR6, c[0x0][0x38c] ;  /* 0x00007180ff0677ac */ /* 0x000ee20008000800 */
[----:B------:R-:W-:Y:S01]  /*2e30*/  UMOV UR15, URZ ;  /* 0x000000ff000f7c82 */ /* 0x000fe20008000000 */
[----:B------:R-:W-:Y:S01]  /*2e40*/  UMOV UR14, URZ ;  /* 0x000000ff000e7c82 */ /* 0x000fe20008000000 */
[----:B--2---:R-:W-:Y:S01]  /*2e50*/  ULEA UR5, UR5, UR4, 0x18 ;  /* 0x0000000405057291 */ /* 0x004fe2000f8ec0ff */
[----:B------:R-:W-:Y:S01]  /*2e60*/  UMOV UR24, 0x0 ;  /* 0x0000000000187882 */ /* 0x000fe20000000000 */
[----:B------:R-:W-:-:S02]  /*2e70*/  UMOV UR25, 0x41004a0 ;  /* 0x041004a000197882 */ /* 0x000fc40000000000 */
[----:B------:R-:W-:Y:S02]  /*2e80*/  UIADD3 UR10, UPT, UPT, UR5, 0x2400, URZ ;  /* 0x00002400050a7890 */ /* 0x000fe4000fffe0ff */
[----:B------:R-:W-:Y:S02]  /*2e90*/  UIADD3 UR11, UPT, UPT, UR5, 0xe400, URZ ;  /* 0x0000e400050b7890 */ /* 0x000fe4000fffe0ff */
[----:B----4-:R-:W-:Y:S01]  /*2ea0*/  UIADD3 UR7, UPT, UPT, UR7, 0x7f, URZ ;  /* 0x0000007f07077890 */ /* 0x010fe2000fffe0ff */
[----:B-1----:R-:W1:Y:S01]  /*2eb0*/  LDS R0, [UR5+0x130] ;  /* 0x00013005ff007984 */ /* 0x002e620008000800 */
[----:B------:R-:W-:Y:S02]  /*2ec0*/  USHF.R.U32.HI UR10, URZ, 0x4, UR10 ;  /* 0x00000004ff0a7899 */ /* 0x000fe4000801160a */
[----:B------:R-:W-:Y:S02]  /*2ed0*/  USHF.R.S32.HI UR4, URZ, 0x1f, UR7 ;  /* 0x0000001fff047899 */ /* 0x000fe40008011407 */
[----:B------:R-:W-:-:S02]  /*2ee0*/  USHF.R.U32.HI UR11, URZ, 0x4, UR11 ;  /* 0x00000004ff0b7899 */ /* 0x000fc4000801160b */
[----:B------:R-:W-:Y:S02]  /*2ef0*/  ULEA.HI UR4, UR4, UR7, URZ, 0x7 ;  /* 0x0000000704047291 */ /* 0x000fe4000f8f38ff */
[----:B------:R-:W-:Y:S02]  /*2f00*/  ULOP3.LUT UR10, UR10, 0x3fff, URZ, 0xc0, !UPT ;  /* 0x00003fff0a0a7892 */ /* 0x000fe4000f8ec0ff */
[----:B------:R-:W-:Y:S02]  /*2f10*/  USHF.R.S32.HI UR4, URZ, 0x7, UR4 ;  /* 0x00000007ff047899 */ /* 0x000fe40008011404 */
[----:B------:R-:W-:Y:S02]  /*2f20*/  ULOP3.LUT UR11, UR11, 0x3fff, URZ, 0xc0, !UPT ;  /* 0x00003fff0b0b7892 */ /* 0x000fe4000f8ec0ff */
[----:B------:R-:W-:Y:S01]  /*2f30*/  UISETP.LT.AND UP0, UPT, UR4, 0x1, UPT ;  /* 0x000000010400788c */ /* 0x000fe2000bf01270 */
[----:B------:R-:W-:Y:S01]  /*2f40*/  UMOV UR22, 0x0 ;  /* 0x0000000000167882 */ /* 0x000fe20000000000 */
[----:B------:R-:W-:-:S02]  /*2f50*/  UMOV UR23, 0x41004a0 ;  /* 0x041004a000177882 */ /* 0x000fc40000000000 */
[----:B------:R-:W-:Y:S02]  /*2f60*/  USEL UR9, UR4, 0x1, !UP0 ;  /* 0x0000000104097887 */ /* 0x000fe4000c000000 */
[----:B------:R-:W-:Y:S02]  /*2f70*/  ULOP3.LUT UR10, UR10, 0x10000, URZ, 0xfc, !UPT ;  /* 0x000100000a0a7892 */ /* 0x000fe4000f8efcff */
[----:B------:R-:W-:Y:S02]  /*2f80*/  ULOP3.LUT UR11, UR11, 0x10000, URZ, 0xfc, !UPT ;  /* 0x000100000b0b7892 */ /* 0x000fe4000f8efcff */
[----:B------:R-:W-:Y:S02]  /*2f90*/  UIADD3 UR9, UPT, UPT, -UR9, URZ, URZ ;  /* 0x000000ff09097290 */ /* 0x000fe4000fffe1ff */
[----:B---3--:R-:W-:Y:S01]  /*2fa0*/  UISETP.GE.AND UP3, UPT, UR6, 0x1, UPT ;  /* 0x000000010600788c */ /* 0x008fe2000bf66270 */
[----:B------:R-:W-:Y:S01]  /*2fb0*/  UMOV UR20, 0x0 ;  /* 0x0000000000147882 */ /* 0x000fe20000000000 */
[----:B------:R-:W-:Y:S01]  /*2fc0*/  UMOV UR21, 0x41004a0 ;  /* 0x041004a000157882 */ /* 0x000fe20000000000 */
[----:B------:R-:W-:Y:S01]  /*2fd0*/  UMOV UR18, 0x0 ;  /* 0x0000000000127882 */ /* 0x000fe20000000000 */
[----:B------:R-:W-:Y:S01]  /*2fe0*/  UMOV UR19, 0x41004a0 ;  /* 0x041004a000137882 */ /* 0x000fe20000000000 */
[----:B-1----:R-:W-:-:S15]  /*2ff0*/  R2UR UR16, R0 ;  /* 0x00000000001072ca */ /* 0x002fde00000e0000 */
.L_x_61:
[----:B------:R-:W-:Y:S02]  /*3000*/  LEA R0, R10, UR5, 0x3 ;  /* 0x000000050a007c11 */ /* 0x000fe4000f8e18ff */
[----:B------:R-:W-:Y:S02]  /*3010*/  SHF.L.U32 R5, R9, 0x1f, RZ ;  /* 0x0000001f09057819 */ /* 0x000fe400000006ff */
[----:B------:R-:W-:Y:S01]  /*3020*/  PLOP3.LUT P0, PT, PT, PT, UP3, 0x80, 0x8 ;  /* 0x000000000008781c */ /* 0x000fe20003f0f038 */
[----:B------:R-:W-:Y:S01]  /*3030*/  VIADD R3, R0, 0x90 ;  /* 0x0000009000037836 */ /* 0x000fe20000000000 */
[----:B-1----:R-:W1:Y:S02]  /*3040*/  SYNCS.PHASECHK.TRANS64.TRYWAIT P1, [R0+URZ+0x80], R5 ;  /* 0x00008005000075a7 */ /* 0x002e6400080211ff */
[----:B-1-3--:R-:W-:Y:S09]  /*3050*/  @!P1 BRA `(.L_x_55) ;  /* 0x0000003400dc9947 */ /* 0x00aff20003800000 */
.L_x_116:
[----:B------:R-:W-:Y:S01]  /*3060*/  LEA R4, R10, UR5, 0x4 ;  /* 0x000000050a047c11 */ /* 0x000fe2000f8e20ff */
[----:B------:R-:W-:Y:S01]  /*3070*/  @UP3 ULEA UR6, UR14, UR5, 0x3 ;  /* 0x000000050e063291 */ /* 0x000fe2000f8e18ff */
[----:B------:R-:W-:Y:S01]  /*3080*/  PLOP3.LUT P2, PT, PT, PT, PT, 0x80, 0x8 ;  /* 0x000000000008781c */ /* 0x000fe20003f4f070 */
[----:B------:R-:W-:Y:S01]  /*3090*/  ULEA UR7, UR15, UR5, 0x3 ;  /* 0x000000050f077291 */ /* 0x000fe2000f8e18ff */
[----:B------:R-:W-:Y:S02]  /*30a0*/  PRMT R3, RZ, 0x654, R3 ;  /* 0x00000654ff037816 */ /* 0x000fe40000000003 */
[----:B-1----:R-:W1:Y:S01]  /*30b0*/  LDS.128 R4, [R4+0x110] ;  /* 0x0001100004047984 */ /* 0x002e620000000c00 */
[----:B------:R-:W-:Y:S02]  /*30c0*/  @P0 SHF.L.U32 R2, R8, 0x1f, RZ ;  /* 0x0000001f08020819 */ /* 0x000fe400000006ff */
[----:B------:R-:W-:Y:S01]  /*30d0*/  SHF.L.U32 R0, R11, 0x1f, RZ ;  /* 0x0000001f0b007819 */ /* 0x000fe200000006ff */
[----:B------:R-:W-:Y:S01]  /*30e0*/  @!PT LDS RZ, [RZ] ;  /* 0x00000000fffff984 */ /* 0x000fe20000000800 */
[----:B------:R-:W-:Y:S01]  /*30f0*/  @!PT LDS RZ, [RZ] ;  /* 0x00000000fffff984 */ /* 0x000fe20000000800 */
[----:B------:R-:W-:Y:S01]  /*3100*/  @!PT LDS RZ, [RZ] ;  /* 0x00000000fffff984 */ /* 0x000fe20000000800 */
[----:B------:R-:W-:Y:S01]  /*3110*/  @!PT LDS RZ, [RZ] ;  /* 0x00000000fffff984 */ /* 0x000fe20000000800 */
[----:B------:R2:W-:Y:S06]  /*3120*/  MEMBAR.ALL.CTA ;  /* 0x0000000000007992 */ /* 0x0005ec0000008000 */
[----:B--2---:R-:W2:Y:S02]  /*3130*/  FENCE.VIEW.ASYNC.S ;  /* 0x00000000000073c6 */ /* 0x004ea40000000000 */
[----:B--2---:R2:W-:Y:S01]  /*3140*/  SYNCS.ARRIVE.TRANS64.RED.A1T0 RZ, [R3+URZ], RZ ;  /* 0x000000ff03ff79a7 */ /* 0x0045e200081004ff */
[----:B------:R2:W3:Y:S01]  /*3150*/  @P0 SYNCS.PHASECHK.TRANS64.TRYWAIT P2, [UR6], R2 ;  /* 0x00000002ff0005a7 */ /* 0x0004e20008041106 */
[----:B------:R-:W-:Y:S01]  /*3160*/  ULEA.HI UR6, UR15, UR15, URZ, 0x1 ;  /* 0x0000000f0f067291 */ /* 0x000fe2000f8f08ff */
[----:B-1----:R-:W-:-:S03]  /*3170*/  LOP3.LUT P1, RZ, R6, 0x1, RZ, 0xc0, !PT ;  /* 0x0000000106ff7812 */ /* 0x002fc6000782c0ff */
[----:B------:R-:W-:Y:S02]  /*3180*/  USHF.L.U32 UR8, UR6, 0x5, URZ ;  /* 0x0000000506087899 */ /* 0x000fe400080006ff */
[----:B------:R-:W-:Y:S02]  /*3190*/  ULOP3.LUT UR6, UR6, 0xffe, URZ, 0xc0, !UPT ;  /* 0x00000ffe06067892 */ /* 0x000fe4000f8ec0ff */
[----:B------:R-:W-:Y:S02]  /*31a0*/  ULOP3.LUT UR8, UR8, 0xffffffc0, URZ, 0xc0, !UPT ;  /* 0xffffffc008087892 */ /* 0x000fe4000f8ec0ff */
[----:B------:R-:W-:Y:S02]  /*31b0*/  UIADD3 UR6, UPT, UPT, -UR6, UR15, URZ ;  /* 0x0000000f06067290 */ /* 0x000fe4000fffe1ff */
[----:B------:R-:W-:Y:S01]  /*31c0*/  UIADD3 UR8, UPT, UPT, UR16, UR8, URZ ;  /* 0x0000000810087290 */ /* 0x000fe2000fffe0ff */
[----:B------:R-:W1:Y:S03]  /*31d0*/  SYNCS.PHASECHK.TRANS64.TRYWAIT P0, [UR7+0xc0], R0 ;  /* 0x0000c000ff0075a7 */ /* 0x000e660008001107 */
[----:B------:R-:W-:Y:S01]  /*31e0*/  ULEA UR8, UR6, UR8, 0x14 ;  /* 0x0000000806087291 */ /* 0x000fe2000f8ea0ff */
[----:B-123--:R-:W-:Y:S11]  /*31f0*/  @!P0 BRA `(.L_x_56) ;  /* 0x0000003400888947 */ /* 0x00eff60003800000 */
.L_x_118:
[----:B------:R-:W-:Y:S01]  /*3200*/  IADD3 R10, PT, PT, R10, 0x1, RZ ;  /* 0x000000010a0a7810 */ /* 0x000fe20007ffe0ff */
[----:B------:R-:W-:Y:S06]  /*3210*/  BRA.U !UP3, `(.L_x_57) ;  /* 0x000000010bc07547 */ /* 0x000fec000b800000 */
[----:B------:R-:W-:Y:S01]  /*3220*/  UPLOP3.LUT UP4, UPT, UPT, UPT, UPT, 0x40, 0x4 ;  /* 0x000000000004789c */ /* 0x000fe20003f8e870 */
[----:B------:R-:W-:Y:S01]  /*3230*/  UMOV UR13, UR9 ;  /* 0x00000009000d7c82 */ /* 0x000fe20008000000 */
[----:B------:R-:W-:Y:S01]  /*3240*/  UMOV UR12, UR4 ;  /* 0x00000004000c7c82 */ /* 0x000fe20008000000 */
[----:B------:R-:W-:-:S08]  /*3250*/  UMOV UR17, UR14 ;  /* 0x0000000e00117c82 */ /* 0x000fd00008000000 */
.L_x_60:
[----:B------:R-:W-:Y:S02]  /*3260*/  UIADD3 UR13, UPT, UPT, UR13, 0x1, URZ ;  /* 0x000000010d0d7890 */ /* 0x000fe4000fffe0ff */
[----:B--2---:R-:W-:Y:S02]  /*3270*/  ULEA UR6, UR17, UR5, 0x3 ;  /* 0x0000000511067291 */ /* 0x004fe4000f8e18ff */
[----:B------:R-:W-:Y:S01]  /*3280*/  UISETP.NE.AND UP0, UPT, UR13, URZ, UPT ;  /* 0x000000ff0d00728c */ /* 0x000fe2000bf05270 */
[----:B---3--:R-:W-:Y:S10]  /*3290*/  @P2 BRA `(.L_x_58) ;  /* 0x00000000000c2947 */ /* 0x008ff40003800000 */
[----:B-1----:R-:W-:Y:S04]  /*32a0*/  SHF.L.U32 R3, R8, 0x1f, RZ ;  /* 0x0000001f08037819 */ /* 0x002fe800000006ff */
[----:B------:R-:W1:Y:S02]  /*32b0*/  SYNCS.PHASECHK.TRANS64.TRYWAIT P0, [UR6], R3 ;  /* 0x00000003ff0075a7 */ /* 0x000e640008001106 */
[----:B-1----:R-:W-:Y:S05]  /*32c0*/  @!P0 BRA `(.L_x_59) ;  /* 0x00000034006c8947 */ /* 0x002fea0003800000 */
.L_x_58:
[----:B------:R-:W-:Y:S01]  /*32d0*/  UISETP.NE.AND UP1, UPT, UR12, 0x1, UPT ;  /* 0x000000010c00788c */ /* 0x000fe2000bf25270 */
[----:B------:R-:W-:Y:S01]  /*32e0*/  PLOP3.LUT P2, PT, PT, PT, PT, 0x80, 0x8 ;  /* 0x000000000008781c */ /* 0x000fe20003f4f070 */
[----:B------:R-:W-:Y:S02]  /*32f0*/  UIADD3 UR14, UPT, UPT, UR17, 0x1, URZ ;  /* 0x00000001110e7890 */ /* 0x000fe4000fffe0ff */
[----:B------:R-:W-:Y:S02]  /*3300*/  ULEA UR28, UR17, UR11, 0x9 ;  /* 0x0000000b111c7291 */ /* 0x000fe4000f8e48ff */
[----:B------:R-:W-:Y:S01]  /*3310*/  UISETP.NE.AND UP2, UPT, UR14, 0x6, UPT ;  /* 0x000000060e00788c */ /* 0x000fe2000bf45270 */
[----:B------:R-:W-:Y:S01]  /*3320*/  PLOP3.LUT P0, PT, PT, PT, UP1, 0x80, 0x8 ;  /* 0x000000000008781c */ /* 0x000fe20003f0f018 */
[----:B------:R-:W-:Y:S02]  /*3330*/  UIADD3 UR40, UPT, UPT, UR28, 0x2, URZ ;  /* 0x000000021c287890 */ /* 0x000fe4000fffe0ff */
[----:B------:R-:W-:Y:S02]  /*3340*/  USEL UR27, URZ, 0x1, UP2 ;  /* 0x00000001ff1b7887 */ /* 0x000fe40009000000 */
[----:B------:R-:W-:Y:S02]  /*3350*/  USEL UR14, UR14, URZ, UP2 ;  /* 0x000000ff0e0e7287 */ /* 0x000fe40009000000 */
[----:B------:R-:W-:Y:S02]  /*3360*/  UIADD3 UR36, UPT, UPT, UR28, 0x4, URZ ;  /* 0x000000041c247890 */ /* 0x000fe4000fffe0ff */
[----:B------:R-:W-:Y:S01]  /*3370*/  @UP1 ULEA UR26, UR14, UR5, 0x3 ;  /* 0x000000050e1a1291 */ /* 0x000fe2000f8e18ff */
[----:B------:R-:W-:Y:S01]  /*3380*/  LOP3.LUT R8, R8, UR27, RZ, 0x3c, !PT ;  /* 0x0000001b08087c12 */ /* 0x000fe2000f8e3cff */
[----:B------:R-:W-:Y:S02]  /*3390*/  UIADD3 UR32, UPT, UPT, UR28, 0x6, URZ ;  /* 0x000000061c207890 */ /* 0x000fe4000fffe0ff */
[----:B------:R-:W-:Y:S01]  /*33a0*/  UIADD3 UR6, UPT, UPT, UR6, 0x30, URZ ;  /* 0x0000003006067890 */ /* 0x000fe2000fffe0ff */
[----:B-1----:R-:W-:Y:S01]  /*33b0*/  @P0 SHF.L.U32 R0, R8, 0x1f, RZ ;  /* 0x0000001f08000819 */ /* 0x002fe200000006ff */
[----:B------:R-:W-:Y:S01]  /*33c0*/  UIADD3 UR12, UPT, UPT, UR12, -0x1, URZ ;  /* 0xffffffff0c0c7890 */ /* 0x000fe2000fffe0ff */
[----:B------:R-:W-:Y:S02]  /*33d0*/  UMOV UR29, 0x40004040 ;  /* 0x40004040001d7882 */ /* 0x000fe40000000000 */
[----:B------:R2:W3:Y:S01]  /*33e0*/  @P0 SYNCS.PHASECHK.TRANS64.TRYWAIT P2, [UR26], R0 ;  /* 0x00000000ff0005a7 */ /* 0x0004e2000804111a */
[----:B------:R-:W-:Y:S01]  /*33f0*/  ULEA UR26, UR17, UR10, 0x9 ;  /* 0x0000000a111a7291 */ /* 0x000fe2000f8e48ff */
[----:B------:R-:W-:Y:S01]  /*3400*/  UMOV UR27, 0x40004040 ;  /* 0x40004040001b7882 */ /* 0x000fe20000000000 */
[----:B------:R-:W-:Y:S02]  /*3410*/  UMOV UR41, 0x40004040 ;  /* 0x4000404000297882 */ /* 0x000fe40000000000 */
[----:B------:R-:W-:Y:S02]  /*3420*/  UIADD3 UR38, UPT, UPT, UR26, 0x2, URZ ;  /* 0x000000021a267890 */ /* 0x000fe4000fffe0ff */
[----:B------:R-:W-:Y:S02]  /*3430*/  UIADD3 UR34, UPT, UPT, UR26, 0x4, URZ ;  /* 0x000000041a227890 */ /* 0x000fe4000fffe0ff */
[----:B------:R-:W-:Y:S01]  /*3440*/  UIADD3 UR30, UPT, UPT, UR26, 0x6, URZ ;  /* 0x000000061a1e7890 */ /* 0x000fe2000fffe0ff */
[----:B------:R2:W-:Y:S01]  /*3450*/  UTCIMMA gdesc[UR26], gdesc[UR28], tmem[UR8], tmem[UR24], idesc[UR25], UP4 ;  /* 0x00ff181c1a0075ea */ /* 0x0005e2000a000108 */
[----:B------:R-:W-:Y:S01]  /*3460*/  UPLOP3.LUT UP4, UPT, UPT, UPT, UPT, 0x80, 0x8 ;  /* 0x000000000008789c */ /* 0x000fe20003f8f070 */
[----:B------:R-:W-:Y:S01]  /*3470*/  UMOV UR39, 0x40004040 ;  /* 0x4000404000277882 */ /* 0x000fe20000000000 */
[----:B------:R-:W-:Y:S01]  /*3480*/  UMOV UR37, 0x40004040 ;  /* 0x4000404000257882 */ /* 0x000fe20000000000 */
[----:B------:R2:W-:Y:S01]  /*3490*/  UTCIMMA gdesc[UR38], gdesc[UR40], tmem[UR8], tmem[UR22], idesc[UR23], UPT ;  /* 0x00ff1628260075ea */ /* 0x0005e2000b800108 */
[----:B------:R-:W-:Y:S01]  /*34a0*/  UMOV UR35, 0x40004040 ;  /* 0x4000404000237882 */ /* 0x000fe20000000000 */
[----:B------:R-:W-:Y:S01]  /*34b0*/  UMOV UR33, 0x40004040 ;  /* 0x4000404000217882 */ /* 0x000fe20000000000 */
[----:B------:R-:W-:Y:S01]  /*34c0*/  UMOV UR31, 0x40004040 ;  /* 0x40004040001f7882 */ /* 0x000fe20000000000 */
[----:B------:R2:W-:Y:S01]  /*34d0*/  UTCIMMA gdesc[UR34], gdesc[UR36], tmem[UR8], tmem[UR20], idesc[UR21], UPT ;  /* 0x00ff1424220075ea */ /* 0x0005e2000b800108 */
[----:B------:R2:W-:Y:S01]  /*34e0*/  UTCIMMA gdesc[UR30], gdesc[UR32], tmem[UR8], tmem[UR18], idesc[UR19], UPT ;  /* 0x00ff12201e0075ea */ /* 0x0005e2000b800108 */
[----:B------:R2:W-:Y:S01]  /*34f0*/  UTCBAR [UR6], URZ ;  /* 0x000000ff060073e9 */ /* 0x0005e200080000ff */
[----:B------:R-:W-:Y:S01]  /*3500*/  UMOV UR17, UR14 ;  /* 0x0000000e00117c82 */ /* 0x000fe20008000000 */
[----:B------:R-:W-:Y:S05]  /*3510*/  BRA.U UP0, `(.L_x_60) ;  /* 0xfffffffd00507547 */ /* 0x000fea000b83ffff */
.L_x_57:
[----:B------:R-:W-:Y:S01]  /*3520*/  UIADD3 UR15, UPT, UPT, UR15, 0x1, URZ ;  /* 0x000000010f0f7890 */ /* 0x000fe2000fffe0ff */
[C---:B------:R-:W-:Y:S01]  /*3530*/  ISETP.NE.AND P0, PT, R10.reuse, 0x2, PT ;  /* 0x000000020a00780c */ /* 0x040fe20003f05270 */
[----:B------:R-:W-:Y:S02]  /*3540*/  UIADD3 UR7, UPT, UPT, UR7, 0xa0, URZ ;  /* 0x000000a007077890 */ /* 0x000fe4000fffe0ff */
[----:B------:R-:W-:Y:S01]  /*3550*/  UISETP.NE.AND UP0, UPT, UR15, 0x4, UPT ;  /* 0x000000040f00788c */ /* 0x000fe2000bf05270 */
[----:B-12---:R-:W-:Y:S02]  /*3560*/  SEL R0, RZ, 0x1, P0 ;  /* 0x00000001ff007807 */ /* 0x006fe40000000000 */
[----:B------:R-:W-:Y:S01]  /*3570*/  SEL R10, R10, RZ, P0 ;  /* 0x000000ff0a0a7207 */ /* 0x000fe20000000000 */
[----:B------:R-:W-:Y:S01]  /*3580*/  USEL UR6, URZ, 0x1, UP0 ;  /* 0x00000001ff067887 */ /* 0x000fe20008000000 */
[----:B------:R-:W-:Y:S01]  /*3590*/  LOP3.LUT R9, R9, R0, RZ, 0x3c, !PT ;  /* 0x0000000009097212 */ /* 0x000fe200078e3cff */
[----:B------:R-:W-:Y:S01]  /*35a0*/  USEL UR15, UR15, URZ, UP0 ;  /* 0x000000ff0f0f7287 */ /* 0x000fe20008000000 */
[----:B------:R1:W-:Y:S03]  /*35b0*/  UTCBAR [UR7], URZ ;  /* 0x000000ff070073e9 */ /* 0x0003e600080000ff */
[----:B------:R-:W-:Y:S01]  /*35c0*/  LOP3.LUT R11, R11, UR6, RZ, 0x3c, !PT ;  /* 0x000000060b0b7c12 */ /* 0x000fe2000f8e3cff */
[----:B------:R-:W-:Y:S07]  /*35d0*/  @P1 BRA `(.L_x_61) ;  /* 0xfffffff800881947 */ /* 0x000fee000383ffff */
[----:B------:R-:W2:Y:S01]  /*35e0*/  S2UR UR4, SR_CgaCtaId ;  /* 0x00000000000479c3 */ /* 0x000ea20000008800 */
[----:B------:R-:W-:Y:S01]  /*35f0*/  ELECT P0, URZ, PT ;  /* 0x0000000000ff782f */ /* 0x000fe20003800000 */
[----:B------:R-:W-:Y:S01]  /*3600*/  IMAD.MOV.U32 R0, RZ, RZ, 0x1 ;  /* 0x00000001ff007424 */ /* 0x000fe200078e00ff */
[----:B------:R-:W-:Y:S01]  /*3610*/  UIADD3 UR5, UPT, UPT, UR5, 0xc0, URZ ;  /* 0x000000c005057890 */ /* 0x000fe2000fffe0ff */
[----:B------:R-:W-:Y:S01]  /*3620*/  SHF.L.U32 R3, R11, 0x1f, RZ ;  /* 0x0000001f0b037819 */ /* 0x000fe200000006ff */
[----:B------:R-:W-:-:S03]  /*3630*/  UMOV UR6, 0x40 ;  /* 0x0000004000067882 */ /* 0x000fc60000000000 */
[----:B------:R-:W-:Y:S01]  /*3640*/  UVIRTCOUNT.DEALLOC.SMPOOL 0x80 ;  /* 0x000000800000784c */ /* 0x000fe20000000000 */
[----:B--2---:R-:W-:Y:S02]  /*3650*/  ULEA UR4, UR4, UR6, 0x18 ;  /* 0x0000000604047291 */ /* 0x004fe4000f8ec0ff */
[----:B------:R-:W-:-:S07]  /*3660*/  ULEA UR6, UR15, UR5, 0x3 ;  /* 0x000000050f067291 */ /* 0x000fce000f8e18ff */
[----:B------:R2:W-:Y:S02]  /*3670*/  @P0 STS.U8 [UR4+0x1c], R0 ;  /* 0x00001c00ff000988 */ /* 0x0005e40008000004 */
[----:B------:R-:W4:Y:S02]  /*3680*/  SYNCS.PHASECHK.TRANS64.TRYWAIT P0, [UR6], R3 ;  /* 0x00000003ff0075a7 */ /* 0x000f240008001106 */
[----:B--2-4-:R-:W-:Y:S05]  /*3690*/  @!P0 BRA `(.L_x_62) ;  /* 0x0000003000908947 */ /* 0x014fea0003800000 */
.L_x_121:
[----:B-1----:R-:W-:-:S04]  /*36a0*/  UIADD3 UR7, UPT, UPT, UR15, 0x1, URZ ;  /* 0x000000010f077890 */ /* 0x002fc8000fffe0ff */
[----:B------:R-:W-:-:S04]  /*36b0*/  UISETP.NE.AND UP0, UPT, UR7, 0x4, UPT ;  /* 0x000000040700788c */ /* 0x000fc8000bf05270 */
[----:B------:R-:W-:Y:S02]  /*36c0*/  USEL UR8, URZ, 0x1, UP0 ;  /* 0x00000001ff087887 */ /* 0x000fe40008000000 */
[----:B------:R-:W-:-:S04]  /*36d0*/  USEL UR7, UR7, URZ, UP0 ;  /* 0x000000ff07077287 */ /* 0x000fc80008000000 */
[----:B------:R-:W-:Y:S01]  /*36e0*/  ULEA UR6, UR7, UR5, 0x3 ;  /* 0x0000000507067291 */ /* 0x000fe2000f8e18ff */
[----:B------:R-:W-:-:S04]  /*36f0*/  LOP3.LUT R2, R11, UR8, RZ, 0x3c, !PT ;  /* 0x000000080b027c12 */ /* 0x000fc8000f8e3cff */
[----:B--2---:R-:W-:-:S04]  /*3700*/  SHF.L.U32 R3, R2, 0x1f, RZ ;  /* 0x0000001f02037819 */ /* 0x004fc800000006ff */
[----:B------:R-:W1:Y:S02]  /*3710*/  SYNCS.PHASECHK.TRANS64.TRYWAIT P0, [UR6], R3 ;  /* 0x00000003ff0075a7 */ /* 0x000e640008001106 */
[----:B-1----:R-:W-:Y:S05]  /*3720*/  @!P0 BRA `(.L_x_63) ;  /* 0x0000003000848947 */ /* 0x002fea0003800000 */
.L_x_123:
        /* <DEDUP_REMOVED lines=9> */
.L_x_125:
[----:B------:R-:W-:-:S04]  /*37c0*/  UIADD3 UR7, UPT, UPT, UR7, 0x1, URZ ;  /* 0x0000000107077890 */ /* 0x000fc8000fffe0ff */
[----:B------:R-:W-:-:S04]  /*37d0*/  UISETP.NE.AND UP0, UPT, UR7, 0x4, UPT ;  /* 0x000000040700788c */ /* 0x000fc8000bf05270 */
[----:B------:R-:W-:Y:S02]  /*37e0*/  USEL UR6, URZ, 0x1, UP0 ;  /* 0x00000001ff067887 */ /* 0x000fe40008000000 */
[----:B------:R-:W-:-:S04]  /*37f0*/  USEL UR7, UR7, URZ, UP0 ;  /* 0x000000ff07077287 */ /* 0x000fc80008000000 */
[----:B------:R-:W-:Y:S01]  /*3800*/  ULEA UR7, UR7, UR5, 0x3 ;  /* 0x0000000507077291 */ /* 0x000fe2000f8e18ff */
[----:B-1----:R-:W-:-:S04]  /*3810*/  LOP3.LUT R3, R2, UR6, RZ, 0x3c, !PT ;  /* 0x0000000602037c12 */ /* 0x002fc8000f8e3cff */
[----:B------:R-:W-:-:S04]  /*3820*/  SHF.L.U32 R3, R3, 0x1f, RZ ;  /* 0x0000001f03037819 */ /* 0x000fc800000006ff */
[----:B------:R-:W1:Y:S02]  /*3830*/  SYNCS.PHASECHK.TRANS64.TRYWAIT P0, [UR7], R3 ;  /* 0x00000003ff0075a7 */ /* 0x000e640008001107 */
[----:B-1----:R-:W-:Y:S05]  /*3840*/  @!P0 BRA `(.L_x_65) ;  /* 0x00000030006c8947 */ /* 0x002fea0003800000 */
.L_x_127:
[----:B------:R-:W-:Y:S01]  /*3850*/  NOP ;  /* 0x0000000000007918 */ /* 0x000fe20000000000 */
[----:B-1----:R-:W1:Y:S01]  /*3860*/  LDS R0, [UR4+0x14] ;  /* 0x00001404ff007984 */ /* 0x002e620008000800 */
[----:B------:R-:W-:Y:S01]  /*3870*/  ULOP3.LUT UR6, UR16, 0xffff, URZ, 0xc0, !UPT ;  /* 0x0000ffff10067892 */ /* 0x000fe2000f8ec0ff */
[----:B------:R-:W-:Y:S01]  /*3880*/  UMOV UR8, 0xffff ;  /* 0x0000ffff00087882 */ /* 0x000fe20000000000 */
[----:B------:R-:W-:Y:S02]  /*3890*/  UMOV UR5, 0x1 ;  /* 0x0000000100057882 */ /* 0x000fe40000000000 */
[----:B------:R-:W-:-:S04]  /*38a0*/  USHF.R.U32.HI UR6, URZ, 0x5, UR6 ;  /* 0x00000005ff067899 */ /* 0x000fc80008011606 */
[----:B------:R-:W-:Y:S02]  /*38b0*/  USHF.L.U32 UR8, UR8, UR6, URZ ;  /* 0x0000000608087299 */ /* 0x000fe400080006ff */
[----:B------:R-:W-:-:S04]  /*38c0*/  USHF.L.U32 UR5, UR5, UR6, URZ ;  /* 0x0000000605057299 */ /* 0x000fc800080006ff */
[----:B-1----:R-:W-:-:S04]  /*38d0*/  LOP3.LUT R0, R0, UR8, RZ, 0xc0, !PT ;  /* 0x0000000800007c12 */ /* 0x002fc8000f8ec0ff */
[----:B------:R-:W-:-:S13]  /*38e0*/  ISETP.NE.AND P0, PT, R0, UR8, PT ;  /* 0x0000000800007c0c */ /* 0x000fda000bf05270 */
[----:B------:R-:W-:Y:S05]  /*38f0*/  @P0 BRA `(.L_x_66) ;  /* 0x0000000000580947 */ /* 0x000fea0003800000 */
[----:B------:R-:W1:Y:S02]  /*3900*/  LDS R0, [UR4+0x18] ;  /* 0x00001804ff007984 */ /* 0x000e640008000800 */
[----:B-1----:R-:W-:-:S04]  /*3910*/  LOP3.LUT R0, R0, UR5, RZ, 0xc0, !PT ;  /* 0x0000000500007c12 */ /* 0x002fc8000f8ec0ff */
[----:B------:R-:W-:-:S13]  /*3920*/  ISETP.NE.AND P0, PT, R0, UR5, PT ;  /* 0x0000000500007c0c */ /* 0x000fda000bf05270 */
[----:B------:R-:W-:Y:S05]  /*3930*/  @P0 BRA `(.L_x_67) ;  /* 0x00000000003c0947 */ /* 0x000fea0003800000 */
[----:B------:R-:W1:Y:S01]  /*3940*/  S2R R2, SR_LANEID ;  /* 0x0000000000027919 */ /* 0x000e620000000000 */
[----:B------:R-:W-:Y:S01]  /*3950*/  ULOP3.LUT UR8, URZ, UR8, URZ, 0x33, !UPT ;  /* 0x00000008ff087292 */ /* 0x000fe2000f8e33ff */
[----:B------:R-:W-:Y:S01]  /*3960*/  LOP3.LUT R4, RZ, UR5, RZ, 0x33, !PT ;  /* 0x00000005ff047c12 */ /* 0x000fe2000f8e33ff */
[----:B------:R-:W-:Y:S02]  /*3970*/  VOTEU.ANY UR7, UPT, PT ;  /* 0x0000000000077886 */ /* 0x000fe400038e0100 */
[----:B------:R-:W-:Y:S01]  /*3980*/  UFLO.U32 UR7, UR7 ;  /* 0x00000007000772bd */ /* 0x000fe200080e0000 */
[----:B------:R-:W2:Y:S01]  /*3990*/  REDUX UR5, R4 ;  /* 0x00000000040573c4 */ /* 0x000ea20000000000 */
[----:B------:R-:W-:-:S06]  /*39a0*/  IMAD.U32 R0, RZ, RZ, UR8 ;  /* 0x00000008ff007e24 */ /* 0x000fcc000f8e00ff */
[----:B------:R4:W-:Y:S01]  /*39b0*/  UTCATOMSWS.AND URZ, UR8 ;  /* 0x0000000800ff79e3 */ /* 0x0009e20008000000 */
[----:B------:R-:W3:Y:S01]  /*39c0*/  REDUX UR6, R0 ;  /* 0x00000000000673c4 */ /* 0x000ee20000000000 */
[----:B-1----:R-:W-:Y:S01]  /*39d0*/  ISETP.EQ.U32.AND P0, PT, R2, UR7, PT ;  /* 0x0000000702007c0c */ /* 0x002fe2000bf02070 */
[----:B--2---:R-:W-:Y:S01]  /*39e0*/  IMAD.U32 R2, RZ, RZ, UR5 ;  /* 0x00000005ff027e24 */ /* 0x004fe2000f8e00ff */
[----:B---3--:R-:W-:-:S11]  /*39f0*/  MOV R3, UR6 ;  /* 0x0000000600037c02 */ /* 0x008fd60008000f00 */
[----:B------:R4:W-:Y:S04]  /*3a00*/  @P0 ATOMS.AND RZ, [UR4+0x14], R3 ;  /* 0x00001403ffff098c */ /* 0x0009e8000a800004 */
[----:B------:R4:W-:Y:S01]  /*3a10*/  @P0 ATOMS.AND RZ, [UR4+0x18], R2 ;  /* 0x00001802ffff098c */ /* 0x0009e2000a800004 */
[----:B------:R-:W-:Y:S05]  /*3a20*/  BRA `(.L_x_68) ;  /* 0x0000000000147947 */ /* 0x000fea0003800000 */
.L_x_67:
[----:B------:R-:W-:Y:S02]  /*3a30*/  MOV R2, 0x3a50 ;  /* 0x00003a5000027802 */ /* 0x000fe40000000f00 */
[----:B---3-5:R-:W-:Y:S05]  /*3a40*/  CALL.REL.NOINC `($__internal_0_$__cuda_sm10x_tcgen05_guardrail_trap_col_being_dealloced_not_returned_by_alloc) ;  /* 0x0000003000887944 */ /* 0x028fea0003c00000 */
[----:B------:R-:W-:Y:S05]  /*3a50*/  BRA `(.L_x_68) ;  /* 0x0000000000087947 */ /* 0x000fea0003800000 */
.L_x_66:
[----:B------:R-:W-:Y:S02]  /*3a60*/  MOV R2, 0x3a80 ;  /* 0x00003a8000027802 */ /* 0x000fe40000000f00 */
[----:B---3-5:R-:W-:Y:S05]  /*3a70*/  CALL.REL.NOINC `($__internal_2_$__cuda_sm10x_tcgen05_guardrail_trap_unallocated_columns_being_dealloced) ;  /* 0x0000003000947944 */ /* 0x028fea0003c00000 */
.L_x_68:
[----:B------:R-:W-:Y:S01]  /*3a80*/  NOP ;  /* 0x0000000000007918 */ /* 0x000fe20000000000 */
[----:B----4-:R-:W-:Y:S05]  /*3a90*/  EXIT ;  /* 0x000000000000794d */ /* 0x010fea0003800000 */
.L_x_50:
[----:B------:R-:W-:-:S09]  /*3aa0*/  UISETP.NE.OR UP2, UPT, UR8, 0x3, !UP2 ;  /* 0x000000030800788c */ /* 0x000fd2000d745670 */
[----:B------:R-:W-:Y:S05]  /*3ab0*/  BRA.U UP2, `(.L_x_69) ;  /* 0x0000000902c87547 */ /* 0x000fea000b800000 */
[----:B------:R-:W1:Y:S01]  /*3ac0*/  LDCU.64 UR6, c[0x0][0x888] ;  /* 0x00011100ff0677ac */ /* 0x000e620008000a00 */
[----:B------:R-:W2:Y:S01]  /*3ad0*/  LDC R0, c[0x0][0xb30] ;  /* 0x0002cc00ff007b82 */ /* 0x000ea20000000800 */
[----:B------:R-:W-:Y:S01]  /*3ae0*/  IMAD.MOV.U32 R30, RZ, RZ, 0x1 ;  /* 0x00000001ff1e7424 */ /* 0x000fe200078e00ff */
[----:B------:R-:W-:Y:S01]  /*3af0*/  CS2R R28, SRZ ;  /* 0x00000000001c7805 */ /* 0x000fe2000001ff00 */
[----:B------:R-:W4:Y:S01]  /*3b00*/  LDCU.64 UR4, c[0x0][0x890] ;  /* 0x00011200ff0477ac */ /* 0x000f220008000a00 */
[----:B------:R-:W-:Y:S01]  /*3b10*/  IMAD.MOV.U32 R25, RZ, RZ, 0x1000 ;  /* 0x00001000ff197424 */ /* 0x000fe200078e00ff */
[----:B------:R-:W-:-:S03]  /*3b20*/  UMOV UR8, 0x400 ;  /* 0x0000040000087882 */ /* 0x000fc60000000000 */
[----:B------:R-:W3:Y:S01]  /*3b30*/  LDC R19, c[0x0][0x370] ;  /* 0x0000dc00ff137b82 */ /* 0x000ee20000000800 */
[----:B------:R-:W-:-:S07]  /*3b40*/  UPLOP3.LUT UP1, UPT, UPT, UPT, UPT, 0x40, 0x4 ;  /* 0x000000000004789c */ /* 0x000fce0003f2e870 */
[----:B------:R-:W3:Y:S01]  /*3b50*/  LDC R2, c[0x0][0xb0c] ;  /* 0x0002c300ff027b82 */ /* 0x000ee20000000800 */
[----:B-1----:R-:W-:Y:S02]  /*3b60*/  UISETP.NE.U32.AND UP2, UPT, UR6, URZ, UPT ;  /* 0x000000ff0600728c */ /* 0x002fe4000bf45070 */
[----:B------:R-:W-:Y:S02]  /*3b70*/  ULEA UR6, UR37, UR8, 0x18 ;  /* 0x0000000825067291 */ /* 0x000fe4000f8ec0ff */
[----:B------:R-:W-:Y:S02]  /*3b80*/  UISETP.NE.AND.EX UP2, UPT, UR7, URZ, UPT, UP2 ;  /* 0x000000ff0700728c */ /* 0x000fe4000bf45320 */
[----:B------:R-:W-:Y:S01]  /*3b90*/  UIADD3 UR7, UPT, UPT, UR6, 0x60, URZ ;  /* 0x0000006006077890 */ /* 0x000fe2000fffe0ff */
[----:B------:R-:W1:Y:S01]  /*3ba0*/  LDC R18, c[0x0][0xb20] ;  /* 0x0002c800ff127b82 */ /* 0x000e620000000800 */
[----:B----4-:R-:W-:Y:S01]  /*3bb0*/  UISETP.NE.U32.AND UP3, UPT, UR4, URZ, UPT ;  /* 0x000000ff0400728c */ /* 0x010fe2000bf65070 */
[----:B--2---:R-:W-:Y:S01]  /*3bc0*/  ISETP.NE.AND P1, PT, R0, 0x1, PT ;  /* 0x000000010000780c */ /* 0x004fe20003f25270 */
[----:B------:R-:W-:-:S02]  /*3bd0*/  UPRMT UR37, UR37, 0x654, UR7 ;  /* 0x0000065425257896 */ /* 0x000fc40008000007 */
[----:B------:R-:W-:-:S03]  /*3be0*/  UISETP.NE.AND.EX UP3, UPT, UR5, URZ, UPT, UP3 ;  /* 0x000000ff0500728c */ /* 0x000fc6000bf65330 */
[----:B------:R-:W2:Y:S08]  /*3bf0*/  LDC.64 R32, c[0x0][0x348] ;  /* 0x0000d200ff207b82 */ /* 0x000eb00000000a00 */
[----:B------:R-:W4:Y:S08]  /*3c00*/  LDC.64 R16, c[0x0][0xb10] ;  /* 0x0002c400ff107b82 */ /* 0x000f300000000a00 */
[----:B------:R-:W1:Y:S08]  /*3c10*/  LDC.64 R6, c[0x0][0xb18] ;  /* 0x0002c600ff067b82 */ /* 0x000e700000000a00 */
[----:B------:R-:W1:Y:S08]  /*3c20*/  LDC.64 R4, c[0x0][0xb28] ;  /* 0x0002ca00ff047b82 */ /* 0x000e700000000a00 */
[----:B---3--:R-:W1:Y:S02]  /*3c30*/  LDC R24, c[0x0][0x374] ;  /* 0x0000dd00ff187b82 */ /* 0x008e640000000800 */
.L_x_77:
[C---:B------:R-:W-:Y:S02]  /*3c40*/  LEA R0, R29.reuse, UR6, 0x3 ;  /* 0x000000061d007c11 */ /* 0x040fe4000f8e18ff */
[----:B------:R-:W-:Y:S02]  /*3c50*/  SHF.L.U32 R3, R28, 0x1f, RZ ;  /* 0x0000001f1c037819 */ /* 0x000fe400000006ff */
[----:B------:R-:W-:Y:S02]  /*3c60*/  LEA R20, R29, UR6, 0x4 ;  /* 0x000000061d147c11 */ /* 0x000fe4000f8e20ff */
[----:B---3--:R-:W3:Y:S02]  /*3c70*/  SYNCS.PHASECHK.TRANS64.TRYWAIT P0, [R0+URZ+0x80], R3 ;  /* 0x00008003000075a7 */ /* 0x008ee400080011ff */
[----:B---3--:R-:W-:Y:S05]  /*3c80*/  @!P0 BRA `(.L_x_70) ;  /* 0x0000002c00748947 */ /* 0x008fea0003800000 */
.L_x_128:
[----:B------:R-:W-:Y:S01]  /*3c90*/  ISETP.GE.AND P0, PT, R40, 0x1, PT ;  /* 0x000000012800780c */ /* 0x000fe20003f06270 */
[----:B------:R-:W1:Y:S01]  /*3ca0*/  LDS.128 R20, [R20+0x110] ;  /* 0x0001100014147984 */ /* 0x000e620000000c00 */
[----:B------:R-:W-:Y:S01]  /*3cb0*/  ISETP.NE.U32.AND P4, PT, RZ, UR4, PT ;  /* 0x00000004ff007c0c */ /* 0x000fe2000bf85070 */
[----:B---3--:R-:W-:Y:S01]  /*3cc0*/  VIADD R0, R0, 0x90 ;  /* 0x0000009000007836 */ /* 0x008fe20000000000 */
[----:B------:R-:W-:Y:S02]  /*3cd0*/  SHF.L.U32 R26, R30, 0x1f, RZ ;  /* 0x0000001f1e1a7819 */ /* 0x000fe400000006ff */
[----:B------:R-:W-:Y:S02]  /*3ce0*/  ISETP.NE.AND.EX P4, PT, RZ, UR5, PT, P4 ;  /* 0x00000005ff007c0c */ /* 0x000fe4000bf85340 */
[----:B------:R-:W-:Y:S01]  /*3cf0*/  PRMT R0, RZ, 0x654, R0 ;  /* 0x00000654ff007816 */ /* 0x000fe20000000000 */
[----:B------:R-:W-:Y:S01]  /*3d00*/  @!PT LDS RZ, [RZ] ;  /* 0x00000000fffff984 */ /* 0x000fe20000000800 */
[----:B------:R-:W-:Y:S01]  /*3d10*/  @!PT LDS RZ, [RZ] ;  /* 0x00000000fffff984 */ /* 0x000fe20000000800 */
[----:B------:R-:W-:Y:S01]  /*3d20*/  @!PT LDS RZ, [RZ] ;  /* 0x00000000fffff984 */ /* 0x000fe20000000800 */
[----:B------:R-:W-:Y:S01]  /*3d30*/  @!PT LDS RZ, [RZ] ;  /* 0x00000000fffff984 */ /* 0x000fe20000000800 */
[----:B------:R3:W-:Y:S06]  /*3d40*/  MEMBAR.ALL.CTA ;  /* 0x0000000000007992 */ /* 0x0007ec0000008000 */
[----:B---3--:R-:W3:Y:S02]  /*3d50*/  FENCE.VIEW.ASYNC.S ;  /* 0x00000000000073c6 */ /* 0x008ee40000000000 */
[----:B---3--:R3:W-:Y:S01]  /*3d60*/  SYNCS.ARRIVE.TRANS64.RED.A1T0 RZ, [R0+URZ], RZ ;  /* 0x000000ff00ff79a7 */ /* 0x0087e200081004ff */
[----:B-1----:R-:W-:Y:S11]  /*3d70*/  LOP3.LUT P3, RZ, R22, 0x1, RZ, 0xc0, !PT ;  /* 0x0000000116ff7812 */ /* 0x002ff6000786c0ff */
[----:B------:R-:W-:Y:S02]  /*3d80*/  @!UPT UIADD3 URZ, UPT, UPT, URZ, URZ, URZ ;  /* 0x000000fffffff290 */ /* 0x000fe4000fffe0ff */
[----:B------:R-:W-:Y:S02]  /*3d90*/  @P3 MOV R13, R20 ;  /* 0x00000014000d3202 */ /* 0x000fe40000000f00 */
[----:B------:R-:W-:Y:S01]  /*3da0*/  @P3 LOP3.LUT R8, R21, 0xffff, RZ, 0xc0, !PT ;  /* 0x0000ffff15083812 */ /* 0x000fe200078ec0ff */
[----:B---3--:R-:W-:Y:S06]  /*3db0*/  @!P0 BRA `(.L_x_71) ;  /* 0x0000000000a48947 */ /* 0x008fec0003800000 */
[----:B------:R-:W-:Y:S01]  /*3dc0*/  IMAD.HI.U32 R31, R24, R7, RZ ;  /* 0x00000007181f7227 */ /* 0x000fe200078e00ff */
[----:B------:R-:W-:Y:S02]  /*3dd0*/  ISETP.NE.AND P0, PT, R6, 0x1, PT ;  /* 0x000000010600780c */ /* 0x000fe40003f05270 */
[----:B------:R-:W-:Y:S01]  /*3de0*/  ISETP.NE.AND P2, PT, R40, 0x1, PT ;  /* 0x000000012800780c */ /* 0x000fe20003f45270 */
[----:B----4-:R-:W-:Y:S01]  /*3df0*/  IMAD.HI.U32 R34, R19, R16, RZ ;  /* 0x0000001013227227 */ /* 0x010fe200078e00ff */
[----:B------:R-:W-:Y:S02]  /*3e00*/  SHF.R.U32.HI R31, RZ, R18, R31 ;  /* 0x00000012ff1f7219 */ /* 0x000fe4000001161f */
[----:B------:R-:W-:Y:S01]  /*3e10*/  ISETP.NE.AND P5, PT, R2, 0x1, PT ;  /* 0x000000010200780c */ /* 0x000fe20003fa5270 */
[----:B------:R-:W-:Y:S01]  /*3e20*/  IMAD.HI.U32 R36, R13, R16, RZ ;  /* 0x000000100d247227 */ /* 0x000fe200078e00ff */
[----:B------:R-:W-:Y:S02]  /*3e30*/  SHF.R.U32.HI R34, RZ, R17, R34 ;  /* 0x00000011ff227219 */ /* 0x000fe40000011622 */
[----:B------:R-:W-:Y:S01]  /*3e40*/  SEL R3, R24, R31, !P0 ;  /* 0x0000001f18037207 */ /* 0x000fe20004000000 */
[C---:B------:R-:W-:Y:S01]  /*3e50*/  IMAD.HI.U32 R31, R8.reuse, R7, RZ ;  /* 0x00000007081f7227 */ /* 0x040fe200078e00ff */
[----:B------:R-:W-:Y:S02]  /*3e60*/  SEL R11, R19, R34, !P5 ;  /* 0x00000022130b7207 */ /* 0x000fe40006800000 */
[----:B------:R-:W-:Y:S01]  /*3e70*/  SHF.R.U32.HI R36, RZ, R17, R36 ;  /* 0x00000011ff247219 */ /* 0x000fe20000011624 */
[----:B------:R-:W-:Y:S01]  /*3e80*/  IMAD.HI.U32 R38, R3, R4, RZ ;  /* 0x0000000403267227 */ /* 0x000fe200078e00ff */
[----:B------:R-:W-:Y:S03]  /*3e90*/  SHF.R.U32.HI R31, RZ, R18, R31 ;  /* 0x00000012ff1f7219 */ /* 0x000fe6000001161f */
[----:B------:R-:W-:Y:S01]  /*3ea0*/  IMAD.HI.U32 R34, R11, R4, RZ ;  /* 0x000000040b227227 */ /* 0x000fe200078e00ff */
[----:B------:R-:W-:Y:S02]  /*3eb0*/  @P2 SHF.R.U32.HI R3, RZ, R5, R38 ;  /* 0x00000005ff032219 */ /* 0x000fe40000011626 */
[----:B------:R-:W-:Y:S02]  /*3ec0*/  SEL R9, R8, R31, !P0 ;  /* 0x0000001f08097207 */ /* 0x000fe40004000000 */
[----:B------:R-:W-:Y:S01]  /*3ed0*/  @P2 SHF.R.U32.HI R11, RZ, R5, R34 ;  /* 0x00000005ff0b2219 */ /* 0x000fe20000011622 */
[C---:B------:R-:W-:Y:S01]  /*3ee0*/  IMAD R10, R40.reuse, R3, RZ ;  /* 0x00000003280a7224 */ /* 0x040fe200078e02ff */
[----:B------:R-:W-:Y:S01]  /*3ef0*/  SEL R3, R13, R36, !P5 ;  /* 0x000000240d037207 */ /* 0x000fe20006800000 */
[C---:B------:R-:W-:Y:S03]  /*3f00*/  IMAD.HI.U32 R14, R9.reuse, R4, RZ ;  /* 0x00000004090e7227 */ /* 0x040fe600078e00ff */
[----:B------:R-:W-:Y:S01]  /*3f10*/  ISETP.GE.AND P0, PT, R9, R10, PT ;  /* 0x0000000a0900720c */ /* 0x000fe20003f06270 */
[C---:B------:R-:W-:Y:S01]  /*3f20*/  IMAD R12, R40.reuse, R11, RZ ;  /* 0x0000000b280c7224 */ /* 0x040fe200078e02ff */
[-C--:B------:R-:W-:Y:S04]  /*3f30*/  SHF.R.U32.HI R14, RZ, R5.reuse, R14 ;  /* 0x00000005ff0e7219 */ /* 0x080fe8000001160e */
[----:B------:R-:W-:Y:S02]  /*3f40*/  ISETP.GE.OR P0, PT, R3, R12, P0 ;  /* 0x0000000c0300720c */ /* 0x000fe40000706670 */
[----:B------:R-:W-:Y:S05]  /*3f50*/  SEL R15, R9, R14, !P2 ;  /* 0x0000000e090f7207 */ /* 0x000fea0005000000 */
[----:B------:R-:W-:Y:S04]  /*3f60*/  IMAD.MOV R14, RZ, RZ, -R15 ;  /* 0x000000ffff0e7224 */ /* 0x000fe800078e0a0f */
[----:B------:R-:W-:Y:S02]  /*3f70*/  IMAD R14, R40, R14, R9 ;  /* 0x0000000e280e7224 */ /* 0x000fe400078e0209 */
[C---:B------:R-:W-:Y:S05]  /*3f80*/  @!P0 IMAD.HI.U32 R10, R3.reuse, R4, RZ ;  /* 0x00000004030a8227 */ /* 0x040fea00078e00ff */
[----:B------:R-:W-:Y:S04]  /*3f90*/  @!P0 SHF.R.U32.HI R10, RZ, R5, R10 ;  /* 0x00000005ff0a8219 */ /* 0x000fe8000001160a */
[----:B------:R-:W-:Y:S01]  /*3fa0*/  @!P0 SEL R0, R3, R10, !P2 ;  /* 0x0000000a03008207 */ /* 0x000fe20005000000 */
[----:B------:R-:W-:Y:S03]  /*3fb0*/  IMAD.MOV R10, RZ, RZ, -R3 ;  /* 0x000000ffff0a7224 */ /* 0x000fe600078e0a03 */
[----:B------:R-:W-:Y:S01]  /*3fc0*/  @!P0 IADD3 R15, PT, PT, R15, -R0, RZ ;  /* 0x800000000f0f8210 */ /* 0x000fe20007ffe0ff */
[----:B------:R-:W-:Y:S01]  /*3fd0*/  @!P0 IMAD R0, R11, R14, R0 ;  /* 0x0000000e0b008224 */ /* 0x000fe200078e0200 */
[----:B------:R-:W-:Y:S01]  /*3fe0*/  IADD3 R11, PT, PT, -R9, RZ, RZ ;  /* 0x000000ff090b7210 */ /* 0x000fe20007ffe1ff */
[----:B------:R-:W-:Y:S02]  /*3ff0*/  IMAD R13, R2, R10, R13 ;  /* 0x0000000a020d7224 */ /* 0x000fe400078e020d */
[----:B------:R-:W-:Y:S02]  /*4000*/  @!P0 IMAD R9, R15, R40, R3 ;  /* 0x000000280f098224 */ /* 0x000fe400078e0203 */
[----:B------:R-:W-:Y:S02]  /*4010*/  @!P0 IMAD.MOV.U32 R3, RZ, RZ, R0 ;  /* 0x000000ffff038224 */ /* 0x000fe400078e0000 */
[----:B------:R-:W-:Y:S02]  /*4020*/  IMAD R8, R6, R11, R8 ;  /* 0x0000000b06087224 */ /* 0x000fe400078e0208 */
[----:B------:R-:W-:Y:S02]  /*4030*/  IMAD R13, R3, R2, R13 ;  /* 0x00000002030d7224 */ /* 0x000fe400078e020d */
[----:B------:R-:W-:Y:S02]  /*4040*/  IMAD R8, R9, R6, R8 ;  /* 0x0000000609087224 */ /* 0x000fe400078e0208 */
.L_x_71:
[----:B------:R-:W-:Y:S05]  /*4050*/  BRA.U UP1, `(.L_x_72) ;  /* 0x0000000101107547 */ /* 0x000fea000b800000 */
[----:B------:R-:W-:Y:S04]  /*4060*/  MOV R0, UR13 ;  /* 0x0000000d00007c02 */ /* 0x000fe80008000f00 */
[----:B------:R-:W-:Y:S04]  /*4070*/  SHF.L.U32 R3, R0, 0x1f, RZ ;  /* 0x0000001f00037819 */ /* 0x000fe800000006ff */
[----:B------:R-:W1:Y:S02]  /*4080*/  SYNCS.PHASECHK.TRANS64.TRYWAIT P0, [UR6+0x78], R3 ;  /* 0x00007803ff0075a7 */ /* 0x000e640008001106 */
[----:B-1----:R-:W-:Y:S05]  /*4090*/  @!P0 BRA `(.L_x_73) ;  /* 0x0000002800848947 */ /* 0x002fea0003800000 */
.L_x_72:
[----:B------:R-:W-:Y:S05]  /*40a0*/  BRA.U !UP3, `(.L_x_74) ;  /* 0x000000010b347547 */ /* 0x000fea000b800000 */
[----:B------:R-:W-:Y:S01]  /*40b0*/  UPLOP3.LUT UP0, UPT, UPT, UPT, UP2, 0x80, 0x8 ;  /* 0x000000000008789c */ /* 0x000fe20003f0f020 */
[----:B-1----:R-:W-:Y:S02]  /*40c0*/  HFMA2 R0, -RZ, RZ, 0, 5.9604644775390625e-08 ;  /* 0x00000001ff007431 */ /* 0x002fe400000001ff */
[----:B------:R-:W-:Y:S03]  /*40d0*/  IMAD.MOV.U32 R98, RZ, RZ, 0x1 ;  /* 0x00000001ff627424 */ /* 0x000fe600078e00ff */
[----:B------:R-:W-:Y:S05]  /*40e0*/  PLOP3.LUT P0, PT, PT, PT, UP0, 0x80, 0x8 ;  /* 0x000000000008781c */ /* 0x000fea0003f0f008 */
[----:B------:R-:W1:Y:S01]  /*40f0*/  @UP0 LDCU.64 UR8, c[0x0][0x888] ;  /* 0x00011100ff0807ac */ /* 0x000e620008000a00 */
[----:B------:R-:W-:Y:S07]  /*4100*/  @UP0 UIMAD UR7, UR36, UR4, URZ ;  /* 0x00000004240702a4 */ /* 0x000fee000f8e02ff */
[----:B------:R-:W-:Y:S01]  /*4110*/  @!P0 PRMT R98, R0, 0x7610, R98 ;  /* 0x0000761000628816 */ /* 0x000fe20000000062 */
[----:B-1----:R-:W-:Y:S03]  /*4120*/  @UP0 UIMAD.WIDE UR8, UR7, 0x4, UR8 ;  /* 0x00000004070808a5 */ /* 0x002fe6000f8e0208 */
[----:B------:R-:W1:Y:S03]  /*4130*/  @!UP0 LDCU UR7, c[0x0][0x880] ;  /* 0x00011000ff0787ac */ /* 0x000e660008000800 */
[----:B------:R-:W-:Y:S01]  /*4140*/  IMAD.U32 R10, RZ, RZ, UR8 ;  /* 0x00000008ff0a7e24 */ /* 0x000fe2000f8e00ff */
[----:B------:R-:W-:Y:S05]  /*4150*/  MOV R11, UR9 ;  /* 0x00000009000b7c02 */ /* 0x000fea0008000f00 */
[----:B-----5:R3:W5:Y:S02]  /*4160*/  @P0 LDG.E R48, desc[UR40][R10.64] ;  /* 0x000000280a300981 */ /* 0x020764000c1e1900 */
[----:B-1-3--:R-:W-:Y:S07]  /*4170*/  @!P0 IMAD.U32 R48, RZ, RZ, UR7 ;  /* 0x00000007ff308e24 */ /* 0x00afee000f8e00ff */
.L_x_74:
[----:B-----5:R-:W-:Y:S01]  /*4180*/  @!P4 ISETP.EQ.AND P5, PT, R48, RZ, PT ;  /* 0x000000ff3000c20c */ /* 0x020fe20003fa2270 */
[----:B------:R-:W-:Y:S01]  /*4190*/  @!UPT UIADD3 URZ, UPT, UPT, URZ, URZ, URZ ;  /* 0x000000fffffff290 */ /* 0x000fe2000fffe0ff */
[----:B------:R-:W-:Y:S11]  /*41a0*/  @!P4 BRA `(.L_x_75) ;  /* 0x000000000014c947 */ /* 0x000ff60003800000 */
[----:B------:R-:W-:Y:S02]  /*41b0*/  LOP3.LUT P0, RZ, R98, 0xff, RZ, 0xc0, !PT ;  /* 0x000000ff62ff7812 */ /* 0x000fe4000780c0ff */
[----:B------:R-:W-:Y:S04]  /*41c0*/  PLOP3.LUT P5, PT, PT, PT, UP0, 0x80, 0x8 ;  /* 0x000000000008781c */ /* 0x000fe80003faf008 */
[----:B------:R-:W-:Y:S07]  /*41d0*/  PLOP3.LUT P5, PT, P5, PT, PT, 0x8, 0x80 ;  /* 0x000000000080781c */ /* 0x000fee0002fae170 */
[----:B------:R-:W-:Y:S11]  /*41e0*/  @P0 ISETP.EQ.AND P5, PT, R48, RZ, PT ;  /* 0x000000ff3000020c */ /* 0x000ff60003fa2270 */
[----:B------:R-:W-:Y:S02]  /*41f0*/  @!UPT UIADD3 URZ, UPT, UPT, URZ, URZ, URZ ;  /* 0x000000fffffff290 */ /* 0x000fe4000fffe0ff */
.L_x_75:
[----:B------:R-:W3:Y:S01]  /*4200*/  SYNCS.PHASECHK.TRANS64.TRYWAIT P4, [UR6+0x68], R26 ;  /* 0x0000681aff0075a7 */ /* 0x000ee20008081106 */
[----:B------:R-:W-:Y:S01]  /*4210*/  @P3 SHF.R.U32.HI R27, RZ, 0x10, R21 ;  /* 0x00000010ff1b3819 */ /* 0x000fe20000011615 */
[----:B------:R-:W-:Y:S01]  /*4220*/  VIADD R29, R29, 0x1 ;  /* 0x000000011d1d7836 */ /* 0x000fe20000000000 */
[----:B------:R-:W5:Y:S08]  /*4230*/  LDC.64 R14, c[0x0][0xb10] ;  /* 0x0002c400ff0e7b82 */ /* 0x000f700000000a00 */
[----:B------:R-:W2:Y:S08]  /*4240*/  LDC.64 R10, c[0x0][0xb18] ;  /* 0x0002c600ff0a7b82 */ /* 0x000eb00000000a00 */
[----:B-1----:R-:W1:Y:S08]  /*4250*/  @!P1 LDC R0, c[0x0][0xb20] ;  /* 0x0002c800ff009b82 */ /* 0x002e700000000800 */
[----:B------:R-:W4:Y:S01]  /*4260*/  @!P1 LDC R3, c[0x0][0xb0c] ;  /* 0x0002c300ff039b82 */ /* 0x000f220000000800 */
[----:B-----5:R-:W-:Y:S05]  /*4270*/  @!P1 IMAD.HI.U32 R14, R13, R14, RZ ;  /* 0x0000000e0d0e9227 */ /* 0x020fea00078e00ff */
[----:B------:R-:W-:Y:S01]  /*4280*/  @!P1 SHF.R.U32.HI R14, RZ, R15, R14 ;  /* 0x0000000fff0e9219 */ /* 0x000fe2000001160e */
[----:B--2---:R-:W-:Y:S01]  /*4290*/  @!P1 IMAD.HI.U32 R11, R8, R11, RZ ;  /* 0x0000000b080b9227 */ /* 0x004fe200078e00ff */
[----:B------:R-:W-:Y:S04]  /*42a0*/  @!P1 ISETP.NE.AND P0, PT, R10, 0x1, PT ;  /* 0x000000010a00980c */ /* 0x000fe80003f05270 */
[----:B-1----:R-:W-:Y:S02]  /*42b0*/  @!P1 SHF.R.U32.HI R9, RZ, R0, R11 ;  /* 0x00000000ff099219 */ /* 0x002fe4000001160b */
[----:B----4-:R-:W-:Y:S02]  /*42c0*/  @!P1 ISETP.NE.AND P2, PT, R3, 0x1, PT ;  /* 0x000000010300980c */ /* 0x010fe40003f45270 */
[----:B------:R-:W-:Y:S02]  /*42d0*/  @!P1 SEL R9, R8, R9, !P0 ;  /* 0x0000000908099207 */ /* 0x000fe40004000000 */
[----:B------:R-:W-:Y:S02]  /*42e0*/  ELECT P0, URZ, PT ;  /* 0x0000000000ff782f */ /* 0x000fe40003800000 */
[----:B------:R-:W-:Y:S05]  /*42f0*/  @!P1 SEL R14, R13, R14, !P2 ;  /* 0x0000000e0d0e9207 */ /* 0x000fea0005000000 */
[----:B------:R-:W-:Y:S02]  /*4300*/  @!P1 IMAD.IADD R0, R9, 0x1, -R14 ;  /* 0x0000000109009824 */ /* 0x000fe400078e0a0e */
[----:B------:R-:W-:Y:S02]  /*4310*/  @!P1 IMAD.IADD R9, R14, 0x1, -R9 ;  /* 0x000000010e099824 */ /* 0x000fe400078e0a09 */
[----:B------:R-:W-:Y:S02]  /*4320*/  @!P1 IMAD R13, R0, R3, R13 ;  /* 0x00000003000d9224 */ /* 0x000fe400078e020d */
[----:B------:R-:W-:Y:S01]  /*4330*/  @!P1 IMAD R8, R9, R10, R8 ;  /* 0x0000000a09089224 */ /* 0x000fe200078e0208 */
[----:B---3--:R-:W-:Y:S06]  /*4340*/  @!P4 BRA `(.L_x_76) ;  /* 0x0000002400f0c947 */ /* 0x008fec0003800000 */
.L_x_131:
[----:B------:R-:W-:Y:S01]  /*4350*/  PLOP3.LUT P5, PT, P5, P0, PT, 0xf2, 0x2f ;  /* 0x00000000002f781c */ /* 0x000fe20002fa1e72 */
[----:B------:R-:W-:Y:S01]  /*4360*/  UMOV UR14, 0x0 ;  /* 0x00000000000e7882 */ /* 0x000fe20000000000 */
[----:B------:R-:W-:Y:S01]  /*4370*/  LOP3.LUT R30, R30, 0x1, RZ, 0x3c, !PT ;  /* 0x000000011e1e7812 */ /* 0x000fe200078e3cff */
[----:B------:R-:W-:Y:S01]  /*4380*/  UMOV UR15, 0x10000000 ;  /* 0x10000000000f7882 */ /* 0x000fe20000000000 */
[----:B------:R-:W-:Y:S01]  /*4390*/  UMOV UR12, UR36 ;  /* 0x00000024000c7c82 */ /* 0x000fe20008000000 */
[----:B------:R-:W-:Y:S08]  /*43a0*/  @P3 R2UR UR36, R27 ;  /* 0x000000001b2432ca */ /* 0x000ff000000e0000 */
[----:B-1----:R-:W-:Y:S01]  /*43b0*/  @!P5 IADD3 R3, P0, PT, R32, 0x580, RZ ;  /* 0x000005802003d810 */ /* 0x002fe20007f1e0ff */
[----:B------:R-:W-:Y:S01]  /*43c0*/  @!P5 IMAD.SHL.U32 R97, R97, 0x40, RZ ;  /* 0x000000406161d824 */ /* 0x000fe200078e00ff */
[----:B------:R-:W-:Y:S01]  /*43d0*/  VOTEU.ALL UP1, P5 ;  /* 0x0000000000ff7886 */ /* 0x000fe20002820000 */
[----:B------:R-:W-:Y:S01]  /*43e0*/  @!P5 IMAD.SHL.U32 R99, R99, 0x40, RZ ;  /* 0x000000406363d824 */ /* 0x000fe200078e00ff */
[----:B------:R-:W-:Y:S01]  /*43f0*/  @!P5 R2UR UR8, R3 ;  /* 0x000000000308d2ca */ /* 0x000fe200000e0000 */
[----:B------:R-:W-:Y:S01]  /*4400*/  @!P5 IMAD.X R0, RZ, RZ, R33, P0 ;  /* 0x000000ffff00d224 */ /* 0x000fe200000e0621 */
[----:B------:R-:W-:Y:S01]  /*4410*/  @!P5 R2UR UR10, R97 ;  /* 0x00000000610ad2ca */ /* 0x000fe200000e0000 */
[----:B------:R-:W-:Y:S01]  /*4420*/  @!UP1 UIADD3 UR9, UPT, UPT, UR6, 0x60, URZ ;  /* 0x0000006006099890 */ /* 0x000fe2000fffe0ff */
[----:B------:R-:W-:Y:S01]  /*4430*/  @!P5 R2UR UR11, R99 ;  /* 0x00000000630bd2ca */ /* 0x000fe200000e0000 */
[----:B------:R-:W-:Y:S01]  /*4440*/  IMAD.IADD R97, R8, 0x1, R81 ;  /* 0x0000000108617824 */ /* 0x000fe200078e0251 */
[----:B------:R-:W-:Y:S01]  /*4450*/  @!P5 R2UR UR7, R0 ;  /* 0x000000000007d2ca */ /* 0x000fe200000e0000 */
[----:B------:R-:W-:Y:S01]  /*4460*/  IMAD.IADD R99, R13, 0x1, R96 ;  /* 0x000000010d637824 */ /* 0x000fe200078e0260 */
[C---:B------:R-:W-:Y:S04]  /*4470*/  ISETP.NE.AND P0, PT, R29.reuse, 0x2, PT ;  /* 0x000000021d00780c */ /* 0x040fe80003f05270 */
[----:B------:R-:W-:Y:S01]  /*4480*/  SEL R3, RZ, 0x1, P0 ;  /* 0x00000001ff037807 */ /* 0x000fe20000000000 */
[----:B------:R-:W-:Y:S01]  /*4490*/  IMAD.U32 R10, RZ, RZ, UR8 ;  /* 0x00000008ff0a7e24 */ /* 0x000fe2000f8e00ff */
[----:B------:R-:W-:Y:S01]  /*44a0*/  @!UP1 UIADD3 UR8, UPT, UPT, UR6, 0x200, URZ ;  /* 0x0000020006089890 */ /* 0x000fe2000fffe0ff */
[----:B------:R-:W-:Y:S01]  /*44b0*/  SEL R29, R29, RZ, P0 ;  /* 0x000000ff1d1d7207 */ /* 0x000fe20000000000 */
[----:B------:R-:W-:Y:S01]  /*44c0*/  VOTEU.ALL UP1, P5 ;  /* 0x0000000000ff7886 */ /* 0x000fe20002820000 */
[----:B------:R-:W-:Y:S02]  /*44d0*/  LOP3.LUT R28, R28, R3, RZ, 0x3c, !PT ;  /* 0x000000031c1c7212 */ /* 0x000fe400078e3cff */
[----:B------:R-:W-:Y:S01]  /*44e0*/  IMAD.U32 R11, RZ, RZ, UR7 ;  /* 0x00000007ff0b7e24 */ /* 0x000fe2000f8e00ff */
[----:B------:R-:W-:Y:S04]  /*44f0*/  @!P5 R2UR UR16, R10 ;  /* 0x000000000a10d2ca */ /* 0x000fe800000e0000 */
[----:B------:R-:W-:Y:S11]  /*4500*/  @!P5 R2UR UR17, R11 ;  /* 0x000000000b11d2ca */ /* 0x000ff600000e0000 */
[----:B------:R-:W-:Y:S02]  /*4510*/  @!UPT UIADD3 URZ, UPT, UPT, URZ, URZ, URZ ;  /* 0x000000fffffff290 */ /* 0x000fe4000fffe0ff */
[----:B------:R3:W-:Y:S01]  /*4520*/  @!UP1 UTMALDG.3D [UR8], [UR16], desc[UR14] ;  /* 0x00000e08100095b4 */ /* 0x0007e20008011000 */
[----:B------:R3:W-:Y:S01]  /*4530*/  @!P5 SYNCS.ARRIVE.TRANS64.RED.A0TR RZ, [UR6+0x60], R25 ;  /* 0x00006019ffffd9a7 */ /* 0x0007e20008300406 */
[----:B------:R-:W-:Y:S01]  /*4540*/  UPLOP3.LUT UP1, UPT, UPT, UPT, UPT, 0x80, 0x8 ;  /* 0x000000000008789c */ /* 0x000fe20003f2f070 */
[----:B------:R-:W-:Y:S01]  /*4550*/  SYNCS.ARRIVE.TRANS64.RED.A1T0 RZ, [UR37], RZ ;  /* 0x000000ffffff79a7 */ /* 0x000fe20008100425 */
[----:B------:R-:W-:Y:S09]  /*4560*/  @P3 BRA `(.L_x_77) ;  /* 0xfffffff400b43947 */ /* 0x000ff2000383ffff */
[----:B------:R-:W-:Y:S07]  /*4570*/  MOV R0, UR6 ;  /* 0x0000000600007c02 */ /* 0x000fee0008000f00 */
.L_x_78:
[----:B-1----:R-:W-:-:S04]  /*4580*/  SHF.L.U32 R3, R30, 0x1f, RZ ;  /* 0x0000001f1e037819 */ /* 0x002fc800000006ff */
[----:B------:R1:W2:Y:S03]  /*4590*/  SYNCS.PHASECHK.TRANS64.TRYWAIT P0, [R0+URZ+0x68], R3 ;  /* 0x00006803000075a7 */ /* 0x0002a600080011ff */
[----:B--2---:R-:W-:Y:S05]  /*45a0*/  @!P0 NANOSLEEP.SYNCS 0x989680 ;  /* 0x009896800000895d */ /* 0x004fea0003900000 */
[----:B------:R-:W2:Y:S02]  /*45b0*/  @!P0 SYNCS.PHASECHK.TRANS64 P0, [R0+URZ+0x68], R3 ;  /* 0x00006803000085a7 */ /* 0x000ea400080010ff */
[----:B--23--:R-:W-:Y:S05]  /*45c0*/  @P0 EXIT ;  /* 0x000000000000094d */ /* 0x00cfea0003800000 */
[----:B------:R-:W-:Y:S05]  /*45d0*/  BRA `(.L_x_78) ;  /* 0xfffffffc00e87947 */ /* 0x000fea000383ffff */
.L_x_69:
[----:B------:R-:W-:-:S06]  /*45e0*/  UISETP.GE.AND UP1, UPT, UR8, 0x4, UPT ;  /* 0x000000040800788c */ /* 0x000fcc000bf26270 */
[----:B------:R-:W-:-:S13]  /*45f0*/  PLOP3.LUT P0, PT, PT, PT, UP1, 0x80, 0x8 ;  /* 0x000000000008781c */ /* 0x000fda0003f0f018 */
[----:B------:R-:W-:Y:S05]  /*4600*/  @!P0 EXIT ;  /* 0x000000000000894d */ /* 0x000fea0003800000 */
[----:B------:R-:W-:Y:S01]  /*4610*/  BAR.SYNC.DEFER_BLOCKING 0x6, 0xa0 ;  /* 0x0182800000007b1d */ /* 0x000fe20000010000 */
[C---:B------:R-:W-:Y:S02]  /*4620*/  IMAD.SHL.U32 R5, R103.reuse, 0x40, RZ ;  /* 0x0000004067057824 */ /* 0x040fe400078e00ff */
[----:B------:R-:W-:Y:S02]  /*4630*/  HFMA2 R113, -RZ, RZ, 0, 0 ;  /* 0x00000000ff717431 */ /* 0x000fe400000001ff */
[C---:B------:R-:W-:Y:S01]  /*4640*/  IMAD.SHL.U32 R0, R103.reuse, 0x20, RZ ;  /* 0x0000002067007824 */ /* 0x040fe200078e00ff */
[----:B------:R-:W-:Y:S01]  /*4650*/  CS2R R108, SRZ ;  /* 0x00000000006c7805 */ /* 0x000fe2000001ff00 */
[----:B------:R-:W-:Y:S01]  /*4660*/  IMAD.SHL.U32 R105, R103, 0x8, RZ ;  /* 0x0000000867697824 */ /* 0x000fe200078e00ff */
[----:B------:R-:W-:Y:S01]  /*4670*/  UMOV UR43, 0x400 ;  /* 0x00000400002b7882 */ /* 0x000fe20000000000 */
[----:B------:R-:W-:Y:S01]  /*4680*/  LOP3.LUT R2, R5, 0x180, RZ, 0xc0, !PT ;  /* 0x0000018005027812 */ /* 0x000fe200078ec0ff */
[----:B------:R-:W-:Y:S01]  /*4690*/  ULEA UR43, UR37, UR43, 0x18 ;  /* 0x0000002b252b7291 */ /* 0x000fe2000f8ec0ff */
[----:B------:R-:W1:Y:S01]  /*46a0*/  LDC R101, c[0x0][0x370] ;  /* 0x0000dc00ff657b82 */ /* 0x000e620000000800 */
[----:B------:R-:W-:Y:S01]  /*46b0*/  LOP3.LUT R0, R0, 0xc00, RZ, 0xc0, !PT ;  /* 0x00000c0000007812 */ /* 0x000fe200078ec0ff */
[C---:B------:R-:W-:Y:S01]  /*46c0*/  IMAD.U32 R46, R103.reuse, 0x10000, RZ ;  /* 0x00010000672e7824 */ /* 0x040fe200078e00ff */
[----:B------:R-:W-:Y:S01]  /*46d0*/  LOP3.LUT R105, R2, 0x30, R105, 0xf8, !PT ;  /* 0x0000003002697812 */ /* 0x000fe200078ef869 */
[C---:B------:R-:W-:Y:S01]  /*46e0*/  IMAD.SHL.U32 R2, R103.reuse, 0x2, RZ ;  /* 0x0000000267027824 */ /* 0x040fe200078e00ff */
[--C-:B------:R-:W-:Y:S01]  /*46f0*/  LOP3.LUT R0, R0, 0x40, R5.reuse, 0xf8, !PT ;  /* 0x0000004000007812 */ /* 0x100fe200078ef805 */
[----:B------:R-:W-:Y:S01]  /*4700*/  IMAD.SHL.U32 R104, R103, 0x10, RZ ;  /* 0x0000001067687824 */ /* 0x000fe200078e00ff */
[----:B------:R-:W-:Y:S01]  /*4710*/  UIADD3 UR4, UPT, UPT, UR43, 0x1200, URZ ;  /* 0x000012002b047890 */ /* 0x000fe2000fffe0ff */
[----:B------:R-:W2:Y:S01]  /*4720*/  LDC R42, c[0x0][0xb0c] ;  /* 0x0002c300ff2a7b82 */ /* 0x000ea20000000800 */
[----:B------:R-:W-:Y:S01]  /*4730*/  LOP3.LUT R105, R105, 0x20, R2, 0x78, !PT ;  /* 0x0000002069697812 */ /* 0x000fe200078e7802 */
[----:B------:R-:W-:Y:S01]  /*4740*/  IMAD.MOV.U32 R44, RZ, RZ, RZ ;  /* 0x000000ffff2c7224 */ /* 0x000fe200078e00ff */
[----:B------:R-:W-:Y:S01]  /*4750*/  LOP3.LUT R0, R0, 0x200, R5, 0xf8, !PT ;  /* 0x0000020000007812 */ /* 0x000fe200078ef805 */
[----:B------:R-:W-:Y:S01]  /*4760*/  IMAD.MOV.U32 R110, RZ, RZ, RZ ;  /* 0x000000ffff6e7224 */ /* 0x000fe200078e00ff */
[----:B------:R-:W-:Y:S01]  /*4770*/  LOP3.LUT R46, R46, 0x600000, RZ, 0xc0, !PT ;  /* 0x006000002e2e7812 */ /* 0x000fe200078ec0ff */
[----:B------:R-:W-:Y:S01]  /*4780*/  IMAD.U32 R111, RZ, RZ, UR4 ;  /* 0x00000004ff6f7e24 */ /* 0x000fe2000f8e00ff */
[----:B------:R-:W4:Y:S01]  /*4790*/  LDS R3, [UR43+0x130] ;  /* 0x0001302bff037984 */ /* 0x000f220008000800 */
[----:B------:R-:W1:Y:S01]  /*47a0*/  LDC R100, c[0x0][0xb20] ;  /* 0x0002c800ff647b82 */ /* 0x000e620000000800 */
[----:B------:R-:W-:Y:S01]  /*47b0*/  LOP3.LUT R105, R0, R105, RZ, 0xfc, !PT ;  /* 0x0000006900697212 */ /* 0x000fe200078efcff */
[----:B------:R-:W1:Y:S01]  /*47c0*/  LDCU.64 UR46, c[0x0][0x348] ;  /* 0x00006900ff2e77ac */ /* 0x000e620008000a00 */
[----:B------:R-:W-:-:S02]  /*47d0*/  LOP3.LUT R104, R104, 0x20, RZ, 0xc0, !PT ;  /* 0x0000002068687812 */ /* 0x000fc400078ec0ff */
[----:B------:R-:W-:Y:S01]  /*47e0*/  IADD3 R5, PT, PT, R105, UR43, RZ ;  /* 0x0000002b69057c10 */ /* 0x000fe2000fffe0ff */
[----:B------:R-:W1:Y:S02]  /*47f0*/  LDCU.64 UR38, c[0x0][0x888] ;  /* 0x00011100ff2677ac */ /* 0x000e640008000a00 */
[----:B------:R-:W1:Y:S01]  /*4800*/  LDC R41, c[0x0][0xb30] ;  /* 0x0002cc00ff297b82 */ /* 0x000e620000000800 */
[----:B------:R-:W-:Y:S01]  /*4810*/  IADD3 R104, PT, PT, -R104, 0x200, R5 ;  /* 0x0000020068687810 */ /* 0x000fe20007ffe105 */
[----:B------:R-:W-:-:S06]  /*4820*/  UIADD3 UR42, UPT, UPT, UR43, 0x200, URZ ;  /* 0x000002002b2a7890 */ /* 0x000fcc000fffe0ff */
[----:B------:R-:W1:Y:S08]  /*4830*/  LDC.64 R90, c[0x0][0xb10] ;  /* 0x0002c400ff5a7b82 */ /* 0x000e700000000a00 */
[----:B------:R-:W1:Y:S08]  /*4840*/  LDC.64 R38, c[0x0][0xb18] ;  /* 0x0002c600ff267b82 */ /* 0x000e700000000a00 */
[----:B------:R-:W1:Y:S01]  /*4850*/  LDC.64 R86, c[0x0][0x888] ;  /* 0x00022200ff567b82 */ /* 0x000e620000000a00 */
[----:B----4-:R-:W-:-:S07]  /*4860*/  IMAD.IADD R46, R3, 0x1, R46 ;  /* 0x00000001032e7824 */ /* 0x010fce00078e022e */
[----:B------:R-:W4:Y:S08]  /*4870*/  LDC.64 R36, c[0x0][0xb28] ;  /* 0x0002ca00ff247b82 */ /* 0x000f300000000a00 */
[----:B------:R-:W1:Y:S08]  /*4880*/  LDC.64 R88, c[0x0][0x890] ;  /* 0x00022400ff587b82 */ /* 0x000e700000000a00 */
[----:B------:R-:W1:Y:S08]  /*4890*/  LDC.64 R84, c[0x0][0x8b0] ;  /* 0x00022c00ff547b82 */ /* 0x000e700000000a00 */
[----:B------:R-:W1:Y:S08]  /*48a0*/  LDC.64 R82, c[0x0][0x8a8] ;  /* 0x00022a00ff527b82 */ /* 0x000e700000000a00 */
[----:B--2---:R-:W1:Y:S02]  /*48b0*/  LDC R102, c[0x0][0x374] ;  /* 0x0000dd00ff667b82 */ /* 0x004e640000000800 */
.L_x_96:
[----:B------:R-:W-:Y:S02]  /*48c0*/  LEA R0, R113, UR43, 0x3 ;  /* 0x0000002b71007c11 */ /* 0x000fe4000f8e18ff */
[----:B------:R-:W-:Y:S02]  /*48d0*/  SHF.L.U32 R3, R109, 0x1f, RZ ;  /* 0x0000001f6d037819 */ /* 0x000fe400000006ff */
[----:B------:R-:W-:Y:S02]  /*48e0*/  LEA R16, R113, UR43, 0x4 ;  /* 0x0000002b71107c11 */ /* 0x000fe4000f8e20ff */
[----:B--2---:R-:W2:Y:S02]  /*48f0*/  SYNCS.PHASECHK.TRANS64.TRYWAIT P0, [R0+URZ+0x80], R3 ;  /* 0x00008003000075a7 */ /* 0x004ea400080011ff */
[----:B-12---:R-:W-:Y:S05]  /*4900*/  @!P0 BRA `(.L_x_79) ;  /* 0x0000002000988947 */ /* 0x006fea0003800000 */
.L_x_132:
[----:B------:R-:W4:Y:S01]  /*4910*/  LDC.64 R12, c[0x0][0xb10] ;  /* 0x0002c400ff0c7b82 */ /* 0x000f220000000a00 */
[----:B------:R-:W4:Y:S01]  /*4920*/  LDS.128 R16, [R16+0x110] ;  /* 0x0001100010107984 */ /* 0x000f220000000c00 */
[----:B-1----:R-:W-:Y:S01]  /*4930*/  ISETP.NE.AND P1, PT, R41, 0x1, PT ;  /* 0x000000012900780c */ /* 0x002fe20003f25270 */
[----:B--2---:R-:W-:Y:S01]  /*4940*/  VIADD R0, R0, 0x90 ;  /* 0x0000009000007836 */ /* 0x004fe20000000000 */
[----:B---3--:R-:W-:Y:S04]  /*4950*/  ISETP.GE.AND P0, PT, R40, 0x1, PT ;  /* 0x000000012800780c */ /* 0x008fe80003f06270 */
[----:B------:R-:W1:Y:S01]  /*4960*/  LDC.64 R10, c[0x0][0xb18] ;  /* 0x0002c600ff0a7b82 */ /* 0x000e620000000a00 */
[----:B------:R-:W-:Y:S01]  /*4970*/  PRMT R0, RZ, 0x654, R0 ;  /* 0x00000654ff007816 */ /* 0x000fe20000000000 */
[----:B------:R-:W-:Y:S01]  /*4980*/  @!PT LDS RZ, [RZ] ;  /* 0x00000000fffff984 */ /* 0x000fe20000000800 */
[----:B------:R-:W-:Y:S01]  /*4990*/  @!PT LDS RZ, [RZ] ;  /* 0x00000000fffff984 */ /* 0x000fe20000000800 */
[----:B------:R-:W-:Y:S01]  /*49a0*/  @!PT LDS RZ, [RZ] ;  /* 0x00000000fffff984 */ /* 0x000fe20000000800 */
[----:B------:R-:W-:Y:S01]  /*49b0*/  @!PT LDS RZ, [RZ] ;  /* 0x00000000fffff984 */ /* 0x000fe20000000800 */
[----:B------:R2:W-:Y:S06]  /*49c0*/  MEMBAR.ALL.CTA ;  /* 0x0000000000007992 */ /* 0x0005ec0000008000 */
[----:B--2---:R-:W2:Y:S01]  /*49d0*/  FENCE.VIEW.ASYNC.S ;  /* 0x00000000000073c6 */ /* 0x004ea20000000000 */
[----:B------:R-:W3:Y:S08]  /*49e0*/  @!P1 LDC R14, c[0x0][0xb20] ;  /* 0x0002c800ff0e9b82 */ /* 0x000ef00000000800 */
[----:B------:R-:W1:Y:S01]  /*49f0*/  @!P1 LDC R9, c[0x0][0xb0c] ;  /* 0x0002c300ff099b82 */ /* 0x000e620000000800 */
[----:B--2---:R2:W-:Y:S01]  /*4a00*/  SYNCS.ARRIVE.TRANS64.RED.A1T0 RZ, [R0+URZ], RZ ;  /* 0x000000ff00ff79a7 */ /* 0x0045e200081004ff */
[----:B----4-:R-:W-:Y:S04]  /*4a10*/  LOP3.LUT P4, RZ, R18, 0x1, RZ, 0xc0, !PT ;  /* 0x0000000112ff7812 */ /* 0x010fe8000788c0ff */
[----:B------:R-:W-:Y:S09]  /*4a20*/  P2R R112, PR, RZ, 0x10 ;  /* 0x00000010ff707803 */ /* 0x000ff20000000000 */
[----:B------:R-:W-:Y:S02]  /*4a30*/  @P4 MOV R45, R16 ;  /* 0x00000010002d4202 */ /* 0x000fe40000000f00 */
[----:B------:R-:W-:Y:S01]  /*4a40*/  @P4 LOP3.LUT R43, R17, 0xffff, RZ, 0xc0, !PT ;  /* 0x0000ffff112b4812 */ /* 0x000fe200078ec0ff */
[----:B--2---:R-:W-:Y:S06]  /*4a50*/  @!P0 BRA `(.L_x_80) ;  /* 0x0000000000a48947 */ /* 0x004fec0003800000 */
[----:B------:R-:W-:Y:S01]  /*4a60*/  IMAD.HI.U32 R21, R102, R39, RZ ;  /* 0x0000002766157227 */ /* 0x000fe200078e00ff */
[----:B------:R-:W-:Y:S02]  /*4a70*/  ISETP.NE.AND P0, PT, R38, 0x1, PT ;  /* 0x000000012600780c */ /* 0x000fe40003f05270 */
[----:B------:R-:W-:Y:S01]  /*4a80*/  ISETP.NE.AND P2, PT, R40, 0x1, PT ;  /* 0x000000012800780c */ /* 0x000fe20003f45270 */
[----:B------:R-:W-:Y:S01]  /*4a90*/  IMAD.HI.U32 R20, R101, R90, RZ ;  /* 0x0000005a65147227 */ /* 0x000fe200078e00ff */
[----:B------:R-:W-:Y:S02]  /*4aa0*/  SHF.R.U32.HI R21, RZ, R100, R21 ;  /* 0x00000064ff157219 */ /* 0x000fe40000011615 */
[----:B------:R-:W-:Y:S01]  /*4ab0*/  ISETP.NE.AND P3, PT, R42, 0x1, PT ;  /* 0x000000012a00780c */ /* 0x000fe20003f65270 */
[----:B------:R-:W-:Y:S01]  /*4ac0*/  IMAD.HI.U32 R24, R45, R90, RZ ;  /* 0x0000005a2d187227 */ /* 0x000fe200078e00ff */
[----:B------:R-:W-:Y:S02]  /*4ad0*/  SHF.R.U32.HI R20, RZ, R91, R20 ;  /* 0x0000005bff147219 */ /* 0x000fe40000011614 */
[----:B------:R-:W-:Y:S01]  /*4ae0*/  SEL R3, R102, R21, !P0 ;  /* 0x0000001566037207 */ /* 0x000fe20004000000 */
[----:B------:R-:W-:Y:S01]  /*4af0*/  IMAD.HI.U32 R21, R43, R39, RZ ;  /* 0x000000272b157227 */ /* 0x000fe200078e00ff */
[----:B------:R-:W-:Y:S02]  /*4b00*/  SEL R7, R101, R20, !P3 ;  /* 0x0000001465077207 */ /* 0x000fe40005800000 */
[----:B------:R-:W-:Y:S01]  /*4b10*/  SHF.R.U32.HI R24, RZ, R91, R24 ;  /* 0x0000005bff187219 */ /* 0x000fe20000011618 */
[-C--:B------:R-:W-:Y:S04]  /*4b20*/  IMAD.HI.U32 R20, R3, R36.reuse, RZ ;  /* 0x0000002403147227 */ /* 0x080fe800078e00ff */
[----:B------:R-:W-:Y:S01]  /*4b30*/  IMAD.HI.U32 R22, R7, R36, RZ ;  /* 0x0000002407167227 */ /* 0x000fe200078e00ff */
[-C--:B------:R-:W-:Y:S02]  /*4b40*/  @P2 SHF.R.U32.HI R3, RZ, R37.reuse, R20 ;  /* 0x00000025ff032219 */ /* 0x080fe40000011614 */
[----:B------:R-:W-:Y:S02]  /*4b50*/  SHF.R.U32.HI R20, RZ, R100, R21 ;  /* 0x00000064ff147219 */ /* 0x000fe40000011615 */
[----:B------:R-:W-:Y:S01]  /*4b60*/  @P2 SHF.R.U32.HI R7, RZ, R37, R22 ;  /* 0x00000025ff072219 */ /* 0x000fe20000011616 */
[C---:B------:R-:W-:Y:S01]  /*4b70*/  IMAD R2, R40.reuse, R3, RZ ;  /* 0x0000000328027224 */ /* 0x040fe200078e02ff */
[----:B------:R-:W-:Y:S02]  /*4b80*/  SEL R5, R43, R20, !P0 ;  /* 0x000000142b057207 */ /* 0x000fe40004000000 */
[----:B------:R-:W-:Y:S01]  /*4b90*/  SEL R3, R45, R24, !P3 ;  /* 0x000000182d037207 */ /* 0x000fe20005800000 */
[----:B------:R-:W-:Y:S01]  /*4ba0*/  IMAD R4, R40, R7, RZ ;  /* 0x0000000728047224 */ /* 0x000fe200078e02ff */
[C---:B------:R-:W-:Y:S01]  /*4bb0*/  ISETP.GE.AND P0, PT, R5.reuse, R2, PT ;  /* 0x000000020500720c */ /* 0x040fe20003f06270 */
[----:B------:R-:W-:Y:S03]  /*4bc0*/  IMAD.HI.U32 R6, R5, R36, RZ ;  /* 0x0000002405067227 */ /* 0x000fe600078e00ff */
[----:B------:R-:W-:Y:S01]  /*4bd0*/  ISETP.GE.OR P0, PT, R3, R4, P0 ;  /* 0x000000040300720c */ /* 0x000fe20000706670 */
[----:B------:R-:W-:Y:S01]  /*4be0*/  IMAD.MOV R4, RZ, RZ, -R3 ;  /* 0x000000ffff047224 */ /* 0x000fe200078e0a03 */
[-C--:B------:R-:W-:Y:S03]  /*4bf0*/  SHF.R.U32.HI R6, RZ, R37.reuse, R6 ;  /* 0x00000025ff067219 */ /* 0x080fe60000011606 */
[----:B------:R-:W-:Y:S01]  /*4c00*/  IMAD R45, R42, R4, R45 ;  /* 0x000000042a2d7224 */ /* 0x000fe200078e022d */
[----:B------:R-:W-:Y:S05]  /*4c10*/  SEL R15, R5, R6, !P2 ;  /* 0x00000006050f7207 */ /* 0x000fea0005000000 */
[----:B------:R-:W-:Y:S02]  /*4c20*/  IMAD.MOV R6, RZ, RZ, -R15 ;  /* 0x000000ffff067224 */ /* 0x000fe400078e0a0f */
[C---:B------:R-:W-:Y:S04]  /*4c30*/  @!P0 IMAD.HI.U32 R2, R3.reuse, R36, RZ ;  /* 0x0000002403028227 */ /* 0x040fe800078e00ff */
[----:B------:R-:W-:Y:S01]  /*4c40*/  IMAD R6, R40, R6, R5 ;  /* 0x0000000628067224 */ /* 0x000fe200078e0205 */
[----:B------:R-:W-:Y:S04]  /*4c50*/  @!P0 SHF.R.U32.HI R2, RZ, R37, R2 ;  /* 0x00000025ff028219 */ /* 0x000fe80000011602 */
[----:B------:R-:W-:Y:S02]  /*4c60*/  @!P0 SEL R0, R3, R2, !P2 ;  /* 0x0000000203008207 */ /* 0x000fe40005000000 */
[----:B------:R-:W-:Y:S02]  /*4c70*/  IADD3 R2, PT, PT, -R5, RZ, RZ ;  /* 0x000000ff05027210 */ /* 0x000fe40007ffe1ff */
[----:B------:R-:W-:Y:S01]  /*4c80*/  @!P0 IADD3 R8, PT, PT, R15, -R0, RZ ;  /* 0x800000000f088210 */ /* 0x000fe20007ffe0ff */
[----:B------:R-:W-:Y:S02]  /*4c90*/  @!P0 IMAD R0, R7, R6, R0 ;  /* 0x0000000607008224 */ /* 0x000fe400078e0200 */
[----:B------:R-:W-:Y:S02]  /*4ca0*/  IMAD R43, R38, R2, R43 ;  /* 0x00000002262b7224 */ /* 0x000fe400078e022b */
[----:B------:R-:W-:Y:S02]  /*4cb0*/  @!P0 IMAD R5, R8, R40, R3 ;  /* 0x0000002808058224 */ /* 0x000fe400078e0203 */
[----:B------:R-:W-:Y:S04]  /*4cc0*/  @!P0 IMAD.MOV.U32 R3, RZ, RZ, R0 ;  /* 0x000000ffff038224 */ /* 0x000fe800078e0000 */
[----:B------:R-:W-:Y:S02]  /*4cd0*/  IMAD R45, R3, R42, R45 ;  /* 0x0000002a032d7224 */ /* 0x000fe400078e022d */
[----:B------:R-:W-:Y:S07]  /*4ce0*/  IMAD R43, R5, R38, R43 ;  /* 0x00000026052b7224 */ /* 0x000fee00078e022b */
.L_x_80:
[----:B------:R-:W-:Y:S01]  /*4cf0*/  @!P1 IMAD.HI.U32 R0, R45, R12, RZ ;  /* 0x0000000c2d009227 */ /* 0x000fe200078e00ff */
[----:B-1----:R-:W-:Y:S01]  /*4d00*/  @!P1 ISETP.NE.AND P0, PT, R10, 0x1, PT ;  /* 0x000000010a00980c */ /* 0x002fe20003f05270 */
[----:B------:R-:W-:Y:S01]  /*4d10*/  ULOP3.LUT UP0, URZ, UR42, 0x1b0, URZ, 0xc0, !UPT ;  /* 0x000001b02aff7892 */ /* 0x000fe2000f80c0ff */
[----:B------:R-:W-:Y:S01]  /*4d20*/  @!P1 ISETP.NE.AND P2, PT, R9, 0x1, PT ;  /* 0x000000010900980c */ /* 0x000fe20003f45270 */
[----:B------:R-:W-:Y:S01]  /*4d30*/  @!P1 IMAD.HI.U32 R3, R43, R11, RZ ;  /* 0x0000000b2b039227 */ /* 0x000fe200078e00ff */
[----:B------:R-:W-:Y:S02]  /*4d40*/  @!P1 SHF.R.U32.HI R0, RZ, R13, R0 ;  /* 0x0000000dff009219 */ /* 0x000fe40000011600 */
[----:B------:R-:W-:Y:S01]  /*4d50*/  @P4 SHF.R.U32.HI R107, RZ, 0x10, R17 ;  /* 0x00000010ff6b4819 */ /* 0x000fe20000011611 */
[----:B------:R-:W-:Y:S01]  /*4d60*/  VIADD R113, R113, 0x1 ;  /* 0x0000000171717836 */ /* 0x000fe20000000000 */
[----:B---3--:R-:W-:Y:S02]  /*4d70*/  @!P1 SHF.R.U32.HI R2, RZ, R14, R3 ;  /* 0x0000000eff029219 */ /* 0x008fe40000011603 */
[----:B------:R-:W-:Y:S02]  /*4d80*/  @!P1 SEL R3, R45, R0, !P2 ;  /* 0x000000002d039207 */ /* 0x000fe40005000000 */
[----:B------:R-:W-:Y:S05]  /*4d90*/  @!P1 SEL R2, R43, R2, !P0 ;  /* 0x000000022b029207 */ /* 0x000fea0004000000 */
[----:B------:R-:W-:Y:S02]  /*4da0*/  @!P1 IMAD.IADD R0, R2, 0x1, -R3 ;  /* 0x0000000102009824 */ /* 0x000fe400078e0a03 */
[----:B------:R-:W-:Y:S02]  /*4db0*/  @!P1 IMAD.IADD R2, R3, 0x1, -R2 ;  /* 0x0000000103029824 */ /* 0x000fe400078e0a02 */
[----:B------:R-:W-:Y:S02]  /*4dc0*/  @!P1 IMAD R45, R0, R9, R45 ;  /* 0x00000009002d9224 */ /* 0x000fe400078e022d */
[----:B------:R-:W-:Y:S01]  /*4dd0*/  @!P1 IMAD R43, R2, R10, R43 ;  /* 0x0000000a022b9224 */ /* 0x000fe200078e022b */
[----:B------:R-:W-:Y:S06]  /*4de0*/  BRA.U !UP0, `(.L_x_81) ;  /* 0x0000000108407547 */ /* 0x000fec000b800000 */
[----:B------:R-:W1:Y:S01]  /*4df0*/  LDCU.64 UR8, c[0x4][0x80] ;  /* 0x01001000ff0877ac */ /* 0x000e620008000a00 */
[----:B------:R-:W-:Y:S01]  /*4e00*/  MOV R3, 0x0 ;  /* 0x0000000000037802 */ /* 0x000fe20000000f00 */
[----:B------:R-:W-:Y:S02]  /*4e10*/  HFMA2 R12, -RZ, RZ, 0, 5.9604644775390625e-08 ;  /* 0x00000001ff0c7431 */ /* 0x000fe400000001ff */
[----:B------:R-:W-:Y:S02]  /*4e20*/  IMAD.MOV.U32 R8, RZ, RZ, 0x70 ;  /* 0x00000070ff087424 */ /* 0x000fe400078e00ff */
[----:B------:R-:W-:Y:S01]  /*4e30*/  IMAD.MOV.U32 R13, RZ, RZ, RZ ;  /* 0x000000ffff0d7224 */ /* 0x000fe200078e00ff */
[----:B------:R-:W2:Y:S01]  /*4e40*/  LDCU.64 UR6, c[0x4][0x88] ;  /* 0x01001100ff0677ac */ /* 0x000ea20008000a00 */
[----:B------:R-:W3:Y:S01]  /*4e50*/  LDC.64 R2, c[0x4][R3] ;  /* 0x0100000003027b82 */ /* 0x000ee20000000a00 */
[----:B------:R-:W4:Y:S01]  /*4e60*/  LDCU.64 UR4, c[0x4][0x8] ;  /* 0x01000100ff0477ac */ /* 0x000f220008000a00 */
[----:B-1----:R-:W-:Y:S01]  /*4e70*/  MOV R5, UR9 ;  /* 0x0000000900057c02 */ /* 0x002fe20008000f00 */
[----:B------:R-:W-:Y:S01]  /*4e80*/  IMAD.U32 R4, RZ, RZ, UR8 ;  /* 0x00000008ff047e24 */ /* 0x000fe2000f8e00ff */
[----:B--2---:R-:W-:Y:S01]  /*4e90*/  MOV R7, UR7 ;  /* 0x0000000700077c02 */ /* 0x004fe20008000f00 */
[----:B------:R-:W-:Y:S01]  /*4ea0*/  IMAD.U32 R6, RZ, RZ, UR6 ;  /* 0x00000006ff067e24 */ /* 0x000fe2000f8e00ff */
[----:B----4-:R-:W-:Y:S01]  /*4eb0*/  MOV R11, UR5 ;  /* 0x00000005000b7c02 */ /* 0x010fe20008000f00 */
[----:B------:R-:W-:Y:S02]  /*4ec0*/  IMAD.U32 R10, RZ, RZ, UR4 ;  /* 0x00000004ff0a7e24 */ /* 0x000fe4000f8e00ff */
[----:B------:R-:W-:Y:S07]  /*4ed0*/  LEPC R20, `(.L_x_81) ;  /* 0x000000001014794e */ /* 0x000fee0000000000 */
[----:B---3-5:R-:W-:Y:S05]  /*4ee0*/  CALL.ABS.NOINC R2 ;  /* 0x0000000002007343 */ /* 0x028fea0003c00000 */
.L_x_81:
[----:B------:R-:W-:Y:S01]  /*4ef0*/  LOP3.LUT P0, RZ, R111, 0x1b0, RZ, 0xc0, !PT ;  /* 0x000001b06fff7812 */ /* 0x000fe2000780c0ff */
[----:B------:R-:W-:Y:S11]  /*4f00*/  BSSY.RECONVERGENT B6, `(.L_x_82) ;  /* 0x0000013000067945 */ /* 0x000ff60003800200 */
[----:B------:R-:W-:Y:S01]  /*4f10*/  @!UPT UIADD3 URZ, UPT, UPT, URZ, URZ, URZ ;  /* 0x000000fffffff290 */ /* 0x000fe2000fffe0ff */
[----:B------:R-:W-:Y:S05]  /*4f20*/  @!P0 BRA `(.L_x_83) ;  /* 0x0000000000408947 */ /* 0x000fea0003800000 */
        /* <DEDUP_REMOVED lines=16> */
.L_x_83:
[----:B------:R-:W-:Y:S05]  /*5030*/  BSYNC.RECONVERGENT B6 ;  /* 0x0000000000067941 */ /* 0x000fea0003800200 */
.L_x_82:
[----:B------:R-:W-:Y:S01]  /*5040*/  ISETP.NE.U32.AND P3, PT, R88, RZ, PT ;  /* 0x000000ff5800720c */ /* 0x000fe20003f65070 */
[----:B------:R-:W-:Y:S01]  /*5050*/  UISETP.NE.AND UP1, UPT, UR44, URZ, UPT ;  /* 0x000000ff2c00728c */ /* 0x000fe2000bf25270 */
[----:B------:R-:W-:Y:S02]  /*5060*/  ISETP.NE.U32.AND P4, PT, R84, RZ, PT ;  /* 0x000000ff5400720c */ /* 0x000fe40003f85070 */
[----:B------:R-:W-:Y:S02]  /*5070*/  ISETP.NE.AND.EX P3, PT, R89, RZ, PT, P3 ;  /* 0x000000ff5900720c */ /* 0x000fe40003f65330 */
[----:B------:R-:W-:Y:S02]  /*5080*/  PLOP3.LUT P1, PT, PT, PT, PT, 0x8, 0x80 ;  /* 0x000000000080781c */ /* 0x000fe40003f2e170 */
[----:B------:R-:W-:Y:S02]  /*5090*/  PLOP3.LUT P0, PT, PT, PT, UP1, 0x80, 0x8 ;  /* 0x000000000008781c */ /* 0x000fe40003f0f018 */
[----:B------:R-:W-:Y:S02]  /*50a0*/  ISETP.NE.AND.EX P4, PT, R85, RZ, PT, P4 ;  /* 0x000000ff5500720c */ /* 0x000fe40003f85340 */
[----:B------:R-:W1:Y:S09]  /*50b0*/  @UP1 LDCU.64 UR4, c[0x0][0x888] ;  /* 0x00011100ff0417ac */ /* 0x000e720008000a00 */
[----:B------:R-:W-:Y:S01]  /*50c0*/  @P0 PLOP3.LUT P1, PT, P3, PT, PT, 0x80, 0x8 ;  /* 0x000000000008081c */ /* 0x000fe20001f2f070 */
[----:B-1----:R-:W-:Y:S04]  /*50d0*/  @UP1 UISETP.NE.U32.AND UP0, UPT, UR4, URZ, UPT ;  /* 0x000000ff0400128c */ /* 0x002fe8000bf05070 */
[----:B------:R-:W-:Y:S04]  /*50e0*/  @UP1 UISETP.NE.AND.EX UP0, UPT, UR5, URZ, UPT, UP0 ;  /* 0x000000ff0500128c */ /* 0x000fe8000bf05300 */
[----:B------:R-:W-:Y:S01]  /*50f0*/  @UP1 USEL UR4, URZ, 0xffffffff, UP0 ;  /* 0xffffffffff041887 */ /* 0x000fe20008000000 */
[----:B------:R-:W-:Y:S11]  /*5100*/  @!P3 BRA `(.L_x_84) ;  /* 0x00000000002cb947 */ /* 0x000ff60003800000 */
[----:B------:R-:W-:Y:S01]  /*5110*/  ISETP.NE.U32.AND P2, PT, R86, RZ, PT ;  /* 0x000000ff5600720c */ /* 0x000fe20003f45070 */
[----:B------:R-:W-:Y:S03]  /*5120*/  IMAD.MOV.U32 R98, RZ, RZ, 0x1 ;  /* 0x00000001ff627424 */ /* 0x000fe600078e00ff */
[----:B------:R-:W-:Y:S11]  /*5130*/  ISETP.NE.AND.EX P2, PT, R87, RZ, PT, P2 ;  /* 0x000000ff5700720c */ /* 0x000ff60003f45320 */
[----:B------:R-:W-:Y:S02]  /*5140*/  @!UPT UIADD3 URZ, UPT, UPT, URZ, URZ, URZ ;  /* 0x000000fffffff290 */ /* 0x000fe4000fffe0ff */
[----:B------:R-:W1:Y:S01]  /*5150*/  @P2 LDC.64 R2, c[0x0][0x888] ;  /* 0x00022200ff022b82 */ /* 0x000e620000000a00 */
[----:B------:R-:W-:Y:S04]  /*5160*/  @P2 IMAD R0, R88, UR36, RZ ;  /* 0x0000002458002c24 */ /* 0x000fe8000f8e02ff */
[----:B-1----:R-:W-:Y:S04]  /*5170*/  @P2 IMAD.WIDE R2, R0, 0x4, R2 ;  /* 0x0000000400022825 */ /* 0x002fe800078e0202 */
[----:B------:R-:W-:Y:S01]  /*5180*/  HFMA2 R0, -RZ, RZ, 0, 5.9604644775390625e-08 ;  /* 0x00000001ff007431 */ /* 0x000fe200000001ff */
[----:B-----5:R1:W5:Y:S04]  /*5190*/  @P2 LDG.E R48, desc[UR40][R2.64] ;  /* 0x0000002802302981 */ /* 0x020368000c1e1900 */
[----:B------:R-:W-:Y:S01]  /*51a0*/  @!P2 PRMT R98, R0, 0x7610, R98 ;  /* 0x000076100062a816 */ /* 0x000fe20000000062 */
[----:B-1----:R-:W2:Y:S06]  /*51b0*/  @!P2 LDC R48, c[0x0][0x880] ;  /* 0x00022000ff30ab82 */ /* 0x002eac0000000800 */
.L_x_84:
[----:B------:R-:W-:Y:S05]  /*51c0*/  @!P4 BRA `(.L_x_85) ;  /* 0x000000000020c947 */ /* 0x000fea0003800000 */
[----:B------:R-:W-:Y:S04]  /*51d0*/  ISETP.NE.U32.AND P2, PT, R82, RZ, PT ;  /* 0x000000ff5200720c */ /* 0x000fe80003f45070 */
[----:B------:R-:W-:Y:S11]  /*51e0*/  ISETP.NE.AND.EX P2, PT, R83, RZ, PT, P2 ;  /* 0x000000ff5300720c */ /* 0x000ff60003f45320 */
[----:B------:R-:W-:Y:S02]  /*51f0*/  @!UPT UIADD3 URZ, UPT, UPT, URZ, URZ, URZ ;  /* 0x000000fffffff290 */ /* 0x000fe4000fffe0ff */
[----:B------:R-:W1:Y:S01]  /*5200*/  @P2 LDC.64 R2, c[0x0][0x8a8] ;  /* 0x00022a00ff022b82 */ /* 0x000e620000000a00 */
[----:B------:R-:W-:Y:S04]  /*5210*/  @P2 IMAD R0, R84, UR36, RZ ;  /* 0x0000002454002c24 */ /* 0x000fe8000f8e02ff */
[----:B-1----:R-:W-:Y:S05]  /*5220*/  @P2 IMAD.WIDE R2, R0, 0x4, R2 ;  /* 0x0000000400022825 */ /* 0x002fea00078e0202 */
[----:B-----5:R1:W5:Y:S02]  /*5230*/  @P2 LDG.E R47, desc[UR40][R2.64] ;  /* 0x00000028022f2981 */ /* 0x020364000c1e1900 */
[----:B-1----:R-:W3:Y:S02]  /*5240*/  @!P2 LDC R47, c[0x0][0x8a0] ;  /* 0x00022800ff2fab82 */ /* 0x002ee40000000800 */
.L_x_85:
[----:B--2--5:R-:W-:Y:S01]  /*5250*/  @P0 ISETP.NE.AND P4, PT, R48, RZ, PT ;  /* 0x000000ff3000020c */ /* 0x024fe20003f85270 */
[----:B------:R-:W-:Y:S01]  /*5260*/  IMAD.U32 R0, RZ, RZ, UR4 ;  /* 0x00000004ff007e24 */ /* 0x000fe2000f8e00ff */
[----:B------:R-:W-:Y:S01]  /*5270*/  @P0 LOP3.LUT P2, RZ, R98, 0xff, RZ, 0xc0, !PT ;  /* 0x000000ff62ff0812 */ /* 0x000fe2000784c0ff */
[----:B------:R-:W-:Y:S01]  /*5280*/  BSSY B1, `(.L_x_86) ;  /* 0x0000039000017945 */ /* 0x000fe20003800000 */
[----:B------:R-:W-:Y:S02]  /*5290*/  @P0 SEL R9, RZ, 0xffffffff, P4 ;  /* 0xffffffffff090807 */ /* 0x000fe40002000000 */
[----:B------:R-:W-:Y:S02]  /*52a0*/  CS2R R58, SRZ ;  /* 0x00000000003a7805 */ /* 0x000fe4000001ff00 */
[----:B------:R-:W-:Y:S02]  /*52b0*/  LEA R92, R44, UR43, 0x3 ;  /* 0x0000002b2c5c7c11 */ /* 0x000fe4000f8e18ff */
[----:B------:R-:W-:Y:S02]  /*52c0*/  CS2R R56, SRZ ;  /* 0x0000000000387805 */ /* 0x000fe4000001ff00 */
[----:B------:R-:W-:Y:S02]  /*52d0*/  @P1 SEL R9, R0, R9, !P2 ;  /* 0x0000000900091207 */ /* 0x000fe40005000000 */
[----:B------:R-:W-:Y:S02]  /*52e0*/  CS2R R54, SRZ ;  /* 0x0000000000367805 */ /* 0x000fe4000001ff00 */
[----:B------:R-:W-:Y:S02]  /*52f0*/  SHF.L.U32 R7, R110, 0x1f, RZ ;  /* 0x0000001f6e077819 */ /* 0x000fe400000006ff */
[----:B------:R-:W-:Y:S02]  /*5300*/  CS2R R52, SRZ ;  /* 0x0000000000347805 */ /* 0x000fe4000001ff00 */
[----:B------:R-:W-:Y:S02]  /*5310*/  @P0 LOP3.LUT R9, R9, 0x1, RZ, 0xc0, !PT ;  /* 0x0000000109090812 */ /* 0x000fe400078ec0ff */
[C---:B------:R-:W-:Y:S02]  /*5320*/  LEA.HI R5, R44.reuse, R44, RZ, 0x1 ;  /* 0x0000002c2c057211 */ /* 0x040fe400078f08ff */
[----:B------:R-:W-:Y:S02]  /*5330*/  ISETP.NE.U32.OR P1, PT, R9, 0x1, !P0 ;  /* 0x000000010900780c */ /* 0x000fe40004725470 */
[----:B------:R-:W-:Y:S01]  /*5340*/  PLOP3.LUT P5, PT, PT, PT, PT, 0x8, 0x80 ;  /* 0x000000000080781c */ /* 0x000fe20003fae170 */
[C---:B------:R-:W-:Y:S01]  /*5350*/  IMAD.SHL.U32 R3, R5.reuse, 0x20, RZ ;  /* 0x0000002005037824 */ /* 0x040fe200078e00ff */
[----:B------:R-:W-:Y:S04]  /*5360*/  LOP3.LUT R5, R5, 0xffe, RZ, 0xc0, !PT ;  /* 0x00000ffe05057812 */ /* 0x000fe800078ec0ff */
[----:B------:R-:W-:Y:S01]  /*5370*/  LOP3.LUT R3, R3, 0xffffffc0, RZ, 0xc0, !PT ;  /* 0xffffffc003037812 */ /* 0x000fe200078ec0ff */
[----:B------:R-:W-:Y:S04]  /*5380*/  IMAD.IADD R32, R44, 0x1, -R5 ;  /* 0x000000012c207824 */ /* 0x000fe800078e0a05 */
[----:B------:R-:W-:Y:S01]  /*5390*/  @P1 SHF.L.U32 R2, R108, 0x1f, RZ ;  /* 0x0000001f6c021819 */ /* 0x000fe200000006ff */
[----:B------:R-:W-:Y:S03]  /*53a0*/  IMAD.IADD R3, R46, 0x1, R3 ;  /* 0x000000012e037824 */ /* 0x000fe600078e0203 */
[----:B------:R-:W1:Y:S01]  /*53b0*/  @P1 SYNCS.PHASECHK.TRANS64.TRYWAIT P0, [UR43+0x60], R2 ;  /* 0x00006002ff0015a7 */ /* 0x000e62000800112b */
[----:B------:R-:W-:Y:S01]  /*53c0*/  IMAD R32, R32, 0x100000, R3 ;  /* 0x0010000020207824 */ /* 0x000fe200078e0203 */
[----:B------:R2:W4:Y:S01]  /*53d0*/  SYNCS.PHASECHK.TRANS64.TRYWAIT P4, [R92+URZ+0xa0], R7 ;  /* 0x0000a0075c0075a7 */ /* 0x00052200080811ff */
[----:B-1----:R-:W-:Y:S01]  /*53e0*/  @P1 PLOP3.LUT P5, PT, P0, PT, PT, 0x8, 0x80 ;  /* 0x000000000080181c */ /* 0x002fe200007ae170 */
[----:B------:R-:W-:Y:S01]  /*53f0*/  @!UPT UIADD3 URZ, UPT, UPT, URZ, URZ, URZ ;  /* 0x000000fffffff290 */ /* 0x000fe2000fffe0ff */
[----:B--2---:R-:W-:Y:S11]  /*5400*/  @!P1 BRA `(.L_x_87) ;  /* 0x0000000000809947 */ /* 0x004ff60003800000 */
[----:B------:R-:W-:Y:S01]  /*5410*/  ISETP.NE.U32.AND P0, PT, RZ, UR38, PT ;  /* 0x00000026ff007c0c */ /* 0x000fe2000bf05070 */
[----:B------:R-:W-:Y:S01]  /*5420*/  BSSY B0, `(.L_x_88) ;  /* 0x0000012000007945 */ /* 0x000fe20003800000 */
[----:B------:R-:W-:Y:S02]  /*5430*/  ISETP.NE.AND P2, PT, R48, RZ, PT ;  /* 0x000000ff3000720c */ /* 0x000fe40003f45270 */
[----:B------:R-:W-:Y:S02]  /*5440*/  CS2R R54, SRZ ;  /* 0x0000000000367805 */ /* 0x000fe4000001ff00 */
[----:B------:R-:W-:Y:S02]  /*5450*/  ISETP.NE.AND.EX P0, PT, RZ, UR39, PT, P0 ;  /* 0x00000027ff007c0c */ /* 0x000fe4000bf05300 */
[----:B------:R-:W-:Y:S02]  /*5460*/  CS2R R52, SRZ ;  /* 0x0000000000347805 */ /* 0x000fe4000001ff00 */
[----:B------:R-:W-:Y:S02]  /*5470*/  LOP3.LUT P1, RZ, R98, 0xff, RZ, 0xc0, !PT ;  /* 0x000000ff62ff7812 */ /* 0x000fe4000782c0ff */
[----:B------:R-:W-:Y:S02]  /*5480*/  CS2R R58, SRZ ;  /* 0x00000000003a7805 */ /* 0x000fe4000001ff00 */
[----:B------:R-:W-:Y:S02]  /*5490*/  SEL R0, RZ, 0xffffffff, P2 ;  /* 0xffffffffff007807 */ /* 0x000fe40001000000 */
[----:B------:R-:W-:Y:S02]  /*54a0*/  CS2R R56, SRZ ;  /* 0x0000000000387805 */ /* 0x000fe4000001ff00 */
[----:B------:R-:W-:Y:S04]  /*54b0*/  SEL R3, RZ, 0xffffffff, P0 ;  /* 0xffffffffff037807 */ /* 0x000fe80000000000 */
[----:B------:R-:W-:Y:S04]  /*54c0*/  @P3 SEL R0, R3, R0, !P1 ;  /* 0x0000000003003207 */ /* 0x000fe80004800000 */
[----:B------:R-:W-:Y:S04]  /*54d0*/  LOP3.LUT R0, R0, 0x1, RZ, 0xc0, !PT ;  /* 0x0000000100007812 */ /* 0x000fe800078ec0ff */
[----:B------:R-:W-:Y:S01]  /*54e0*/  ISETP.NE.U32.AND P0, PT, R0, 0x1, PT ;  /* 0x000000010000780c */ /* 0x000fe20003f05070 */
[----:B------:R-:W-:Y:S01]  /*54f0*/  @!UPT UIADD3 URZ, UPT, UPT, URZ, URZ, URZ ;  /* 0x000000fffffff290 */ /* 0x000fe2000fffe0ff */
[----:B------:R-:W-:Y:S11]  /*5500*/  @!P5 BRA `(.L_x_89) ;  /* 0x00000000000cd947 */ /* 0x000ff60003800000 */
[----:B------:R-:W-:Y:S04]  /*5510*/  SHF.L.U32 R3, R108, 0x1f, RZ ;  /* 0x0000001f6c037819 */ /* 0x000fe800000006ff */
[----:B------:R-:W1:Y:S02]  /*5520*/  SYNCS.PHASECHK.TRANS64.TRYWAIT P1, [UR43+0x60], R3 ;  /* 0x00006003ff0075a7 */ /* 0x000e64000802112b */
[----:B-1----:R-:W-:Y:S05]  /*5530*/  @!P1 BRA `(.L_x_90) ;  /* 0x0000001400a09947 */ /* 0x002fea0003800000 */
.L_x_89:
[----:B------:R-:W-:Y:S05]  /*5540*/  BSYNC B0 ;  /* 0x0000000000007941 */ /* 0x000fea0003800000 */
.L_x_88:
[----:B------:R2:W1:Y:S01]  /*5550*/  @P0 LDS.128 R52, [R105+UR43+0x200] ;  /* 0x0002002b69340984 */ /* 0x0004620008000c00 */
[----:B------:R-:W-:Y:S01]  /*5560*/  UIADD3 UR4, UPT, UPT, UR43, 0x68, URZ ;  /* 0x000000682b047890 */ /* 0x000fe2000fffe0ff */
[----:B------:R-:W-:Y:S02]  /*5570*/  LOP3.LUT R108, R108, 0x1, RZ, 0x3c, !PT ;  /* 0x000000016c6c7812 */ /* 0x000fe400078e3cff */
[----:B------:R2:W1:Y:S01]  /*5580*/  @P0 LDS.128 R56, [R104+0x10] ;  /* 0x0000100068380984 */ /* 0x0004620000000c00 */
[----:B------:R-:W-:Y:S01]  /*5590*/  UPRMT UR4, UR37, 0x654, UR4 ;  /* 0x0000065425047896 */ /* 0x000fe20008000004 */
[----:B------:R-:W-:Y:S01]  /*55a0*/  @!PT LDS RZ, [RZ] ;  /* 0x00000000fffff984 */ /* 0x000fe20000000800 */
[----:B------:R-:W-:Y:S01]  /*55b0*/  @!PT LDS RZ, [RZ] ;  /* 0x00000000fffff984 */ /* 0x000fe20000000800 */
[----:B------:R-:W-:Y:S01]  /*55c0*/  @!PT LDS RZ, [RZ] ;  /* 0x00000000fffff984 */ /* 0x000fe20000000800 */
[----:B------:R-:W-:Y:S01]  /*55d0*/  @!PT LDS RZ, [RZ] ;  /* 0x00000000fffff984 */ /* 0x000fe20000000800 */
[----:B------:R5:W-:Y:S06]  /*55e0*/  MEMBAR.ALL.CTA ;  /* 0x0000000000007992 */ /* 0x000bec0000008000 */
[----:B-----5:R-:W5:Y:S02]  /*55f0*/  FENCE.VIEW.ASYNC.S ;  /* 0x00000000000073c6 */ /* 0x020f640000000000 */
[----:B-----5:R-:W-:Y:S03]  /*5600*/  SYNCS.ARRIVE.TRANS64.RED.A1T0 RZ, [UR4], RZ ;  /* 0x000000ffffff79a7 */ /* 0x020fe60008100404 */
.L_x_87:
[----:B------:R-:W-:Y:S05]  /*5610*/  BSYNC B1 ;  /* 0x0000000000017941 */ /* 0x000fea0003800000 */
.L_x_86:
[----:B-1----:R-:W-:Y:S04]  /*5620*/  SHF.R.U32.HI R3, RZ, 0x15, R32 ;  /* 0x00000015ff037819 */ /* 0x002fe80000011620 */
[----:B------:R-:W-:Y:S01]  /*5630*/  LOP3.LUT P0, RZ, R3, 0x3, R106, 0x48, !PT ;  /* 0x0000000303ff7812 */ /* 0x000fe2000780486a */
[----:B------:R-:W-:Y:S01]  /*5640*/  @!UPT UIADD3 URZ, UPT, UPT, URZ, URZ, URZ ;  /* 0x000000fffffff290 */ /* 0x000fe2000fffe0ff */
[----:B----4-:R-:W-:Y:S11]  /*5650*/  @P4 BRA `(.L_x_91) ;  /* 0x0000000000084947 */ /* 0x010ff60003800000 */
[----:B------:R-:W1:Y:S02]  /*5660*/  SYNCS.PHASECHK.TRANS64.TRYWAIT P1, [R92+URZ+0xa0], R7 ;  /* 0x0000a0075c0075a7 */ /* 0x000e6400080211ff */
[----:B-1----:R-:W-:Y:S05]  /*5670*/  @!P1 BRA `(.L_x_92) ;  /* 0x0000001400689947 */ /* 0x002fea0003800000 */
.L_x_91:
[----:B------:R-:W-:Y:S05]  /*5680*/  @!P0 BRA `(.L_x_93) ;  /* 0x0000000000408947 */ /* 0x000fea0003800000 */
[----:B------:R-:W4:Y:S01]  /*5690*/  LDCU.64 UR8, c[0x4][0x70] ;  /* 0x01000e00ff0877ac */ /* 0x000f220008000a00 */
[----:B------:R-:W-:Y:S01]  /*56a0*/  MOV R3, 0x0 ;  /* 0x0000000000037802 */ /* 0x000fe20000000f00 */
[----:B------:R-:W-:Y:S02]  /*56b0*/  HFMA2 R12, -RZ, RZ, 0, 5.9604644775390625e-08 ;  /* 0x00000001ff0c7431 */ /* 0x000fe400000001ff */
[----:B------:R-:W-:Y:S02]  /*56c0*/  IMAD.MOV.U32 R8, RZ, RZ, 0x192 ;  /* 0x00000192ff087424 */ /* 0x000fe400078e00ff */
[----:B------:R-:W-:Y:S01]  /*56d0*/  IMAD.MOV.U32 R13, RZ, RZ, RZ ;  /* 0x000000ffff0d7224 */ /* 0x000fe200078e00ff */
[----:B------:R-:W1:Y:S01]  /*56e0*/  LDCU.64 UR6, c[0x4][0x78] ;  /* 0x01000f00ff0677ac */ /* 0x000e620008000a00 */
[----:B------:R-:W2:Y:S01]  /*56f0*/  LDC.64 R2, c[0x4][R3] ;  /* 0x0100000003027b82 */ /* 0x000ea20000000a00 */
[----:B------:R-:W5:Y:S01]  /*5700*/  LDCU.64 UR4, c[0x4][0x10] ;  /* 0x01000200ff0477ac */ /* 0x000f620008000a00 */
[----:B----4-:R-:W-:Y:S01]  /*5710*/  MOV R5, UR9 ;  /* 0x0000000900057c02 */ /* 0x010fe20008000f00 */
[----:B------:R-:W-:Y:S01]  /*5720*/  IMAD.U32 R4, RZ, RZ, UR8 ;  /* 0x00000008ff047e24 */ /* 0x000fe2000f8e00ff */
[----:B-1----:R-:W-:Y:S01]  /*5730*/  MOV R7, UR7 ;  /* 0x0000000700077c02 */ /* 0x002fe20008000f00 */
[----:B------:R-:W-:Y:S01]  /*5740*/  IMAD.U32 R6, RZ, RZ, UR6 ;  /* 0x00000006ff067e24 */ /* 0x000fe2000f8e00ff */
[----:B-----5:R-:W-:Y:S01]  /*5750*/  MOV R11, UR5 ;  /* 0x00000005000b7c02 */ /* 0x020fe20008000f00 */
[----:B------:R-:W-:Y:S02]  /*5760*/  IMAD.U32 R10, RZ, RZ, UR4 ;  /* 0x00000004ff0a7e24 */ /* 0x000fe4000f8e00ff */
[----:B------:R-:W-:Y:S07]  /*5770*/  LEPC R20, `(.L_x_93) ;  /* 0x000000001014794e */ /* 0x000fee0000000000 */
[----:B--23--:R-:W-:Y:S05]  /*5780*/  CALL.ABS.NOINC R2 ;  /* 0x0000000002007343 */ /* 0x00cfea0003c00000 */
.L_x_93:
[----:B------:R-:W-:Y:S01]  /*5790*/  LOP3.LUT P0, RZ, R103, 0x60, RZ, 0xc0, !PT ;  /* 0x0000006067ff7812 */ /* 0x000fe2000780c0ff */
[----:B------:R-:W-:Y:S05]  /*57a0*/  WARPSYNC.ALL ;  /* 0x0000000000007948 */ /* 0x000fea0003800000 */
[----:B------:R-:W-:Y:S01]  /*57b0*/  IMAD.SHL.U32 R78, R53, 0x100, RZ ;  /* 0x00000100354e7824 */ /* 0x000fe200078e00ff */
[----:B------:R-:W-:Y:S01]  /*57c0*/  R2UR UR4, R32 ;  /* 0x00000000200472ca */ /* 0x000fe200000e0000 */
[----:B------:R-:W-:Y:S01]  /*57d0*/  IMAD.SHL.U32 R72, R55, 0x100, RZ ;  /* 0x0000010037487824 */ /* 0x000fe200078e00ff */
[C---:B------:R-:W-:Y:S01]  /*57e0*/  SHF.L.U32 R50, R52.reuse, 0x10, RZ ;  /* 0x0000001034327819 */ /* 0x040fe200000006ff */
[----:B------:R-:W-:Y:S01]  /*57f0*/  IMAD.SHL.U32 R66, R57, 0x100, RZ ;  /* 0x0000010039427824 */ /* 0x000fe200078e00ff */
[C---:B------:R-:W-:Y:S01]  /*5800*/  PRMT R49, R52.reuse, 0x8880, RZ ;  /* 0x0000888034317816 */ /* 0x040fe200000000ff */
[----:B------:R-:W-:Y:S01]  /*5810*/  IMAD.SHL.U32 R60, R59, 0x100, RZ ;  /* 0x000001003b3c7824 */ /* 0x000fe200078e00ff */
[----:B------:R-:W-:Y:S01]  /*5820*/  SHF.L.U32 R51, R52, 0x8, RZ ;  /* 0x0000000834337819 */ /* 0x000fe200000006ff */
[----:B------:R-:W-:Y:S01]  /*5830*/  BSSY.RECONVERGENT B0, `(.L_x_94) ;  /* 0x00000a0000007945 */ /* 0x000fe20003800200 */
[----:B------:R-:W-:Y:S02]  /*5840*/  SHF.R.S32.HI R50, RZ, 0x18, R50 ;  /* 0x00000018ff327819 */ /* 0x000fe40000011432 */
[C---:B------:R-:W-:Y:S02]  /*5850*/  PRMT R80, R53.reuse, 0x8880, RZ ;  /* 0x0000888035507816 */ /* 0x040fe400000000ff */
[----:B------:R-:W-:Y:S01]  /*5860*/  SHF.R.S32.HI R51, RZ, 0x18, R51 ;  /* 0x00000018ff337819 */ /* 0x000fe20000011433 */
[----:B-1----:R-:W-:Y:S01]  /*5870*/  LDTM.16dp32bit_t0_t15.x32 R4, tmem[UR4] ;  /* 0x00000004000479ee */ /* 0x002fe20008a80000 */
[----:B------:R-:W3:Y:S01]  /*5880*/  LDTM.16dp32bit_t16_t31.x32 R4, tmem[UR4+0x20] ;  /* 0x00002004000479ee */ /* 0x000ee20008aa0000 */
[----:B------:R-:W-:Y:S01]  /*5890*/  NOP ;  /* 0x0000000000007918 */ /* 0x000fe20000000000 */
[----:B------:R-:W-:Y:S02]  /*58a0*/  R2UR UR5, R92 ;  /* 0x000000005c0572ca */ /* 0x000fe400000e0000 */
[----:B------:R-:W-:Y:S02]  /*58b0*/  SHF.R.S32.HI R52, RZ, 0x18, R52 ;  /* 0x00000018ff347819 */ /* 0x000fe40000011434 */
[----:B------:R-:W-:Y:S02]  /*58c0*/  SHF.L.U32 R79, R53, 0x10, RZ ;  /* 0x00000010354f7819 */ /* 0x000fe400000006ff */
[C---:B------:R-:W-:Y:S02]  /*58d0*/  PRMT R77, R54.reuse, 0x8880, RZ ;  /* 0x00008880364d7816 */ /* 0x040fe400000000ff */
[----:B------:R-:W-:Y:S02]  /*58e0*/  SHF.R.S32.HI R53, RZ, 0x18, R53 ;  /* 0x00000018ff357819 */ /* 0x000fe40000011435 */
[----:B------:R-:W-:Y:S02]  /*58f0*/  SHF.L.U32 R76, R54, 0x10, RZ ;  /* 0x00000010364c7819 */ /* 0x000fe400000006ff */
[C---:B------:R-:W-:Y:S01]  /*5900*/  PRMT R74, R55.reuse, 0x8880, RZ ;  /* 0x00008880374a7816 */ /* 0x040fe200000000ff */
[----:B------:R-:W-:Y:S01]  /*5910*/  UIADD3 UR5, UPT, UPT, UR5, 0xc0, URZ ;  /* 0x000000c005057890 */ /* 0x000fe2000fffe0ff */
[----:B------:R-:W-:Y:S02]  /*5920*/  SHF.L.U32 R73, R55, 0x10, RZ ;  /* 0x0000001037497819 */ /* 0x000fe400000006ff */
[C---:B------:R-:W-:Y:S01]  /*5930*/  PRMT R71, R56.reuse, 0x8880, RZ ;  /* 0x0000888038477816 */ /* 0x040fe200000000ff */
[----:B------:R-:W-:Y:S01]  /*5940*/  UPRMT UR5, UR37, 0x654, UR5 ;  /* 0x0000065425057896 */ /* 0x000fe20008000005 */
[----:B------:R-:W-:Y:S02]  /*5950*/  SHF.R.S32.HI R55, RZ, 0x18, R55 ;  /* 0x00000018ff377819 */ /* 0x000fe40000011437 */
[----:B------:R-:W-:Y:S01]  /*5960*/  SHF.L.U32 R70, R56, 0x10, RZ ;  /* 0x0000001038467819 */ /* 0x000fe200000006ff */
[----:B---3--:R-:W-:Y:S01]  /*5970*/  IMAD R4, R47, R4, RZ ;  /* 0x000000042f047224 */ /* 0x008fe200078e02ff */
[----:B------:R-:W-:Y:S01]  /*5980*/  PRMT R68, R57, 0x8880, RZ ;  /* 0x0000888039447816 */ /* 0x000fe200000000ff */
[----:B------:R-:W-:Y:S01]  /*5990*/  IMAD R5, R47, R5, RZ ;  /* 0x000000052f057224 */ /* 0x000fe200078e02ff */
[----:B------:R-:W-:Y:S01]  /*59a0*/  SHF.L.U32 R67, R57, 0x10, RZ ;  /* 0x0000001039437819 */ /* 0x000fe200000006ff */
[----:B------:R-:W-:Y:S01]  /*59b0*/  IMAD R6, R47, R6, RZ ;  /* 0x000000062f067224 */ /* 0x000fe200078e02ff */
[----:B------:R-:W-:Y:S01]  /*59c0*/  SYNCS.ARRIVE.TRANS64.RED.A1T0 RZ, [UR5], RZ ;  /* 0x000000ffffff79a7 */ /* 0x000fe20008100405 */
[----:B------:R-:W-:Y:S01]  /*59d0*/  IMAD R4, R49, R48, R4 ;  /* 0x0000003031047224 */ /* 0x000fe200078e0204 */
[----:B------:R-:W-:Y:S01]  /*59e0*/  MOV R49, R80 ;  /* 0x0000005000317202 */ /* 0x000fe20000000f00 */
[----:B------:R-:W-:Y:S01]  /*59f0*/  IMAD R7, R47, R7, RZ ;  /* 0x000000072f077224 */ /* 0x000fe200078e02ff */
[----:B------:R-:W-:Y:S01]  /*5a00*/  PRMT R65, R58, 0x8880, RZ ;  /* 0x000088803a417816 */ /* 0x000fe200000000ff */
[-C--:B------:R-:W-:Y:S01]  /*5a10*/  IMAD R5, R50, R48.reuse, R5 ;  /* 0x0000003032057224 */ /* 0x080fe200078e0205 */
[----:B------:R-:W-:Y:S01]  /*5a20*/  SHF.R.S32.HI R50, RZ, 0x18, R79 ;  /* 0x00000018ff327819 */ /* 0x000fe2000001144f */
[----:B------:R-:W-:Y:S01]  /*5a30*/  IMAD R6, R51, R48, R6 ;  /* 0x0000003033067224 */ /* 0x000fe200078e0206 */
[----:B------:R-:W-:Y:S01]  /*5a40*/  SHF.R.S32.HI R51, RZ, 0x18, R78 ;  /* 0x00000018ff337819 */ /* 0x000fe2000001144e */
[C---:B------:R-:W-:Y:S01]  /*5a50*/  IMAD R8, R47.reuse, R8, RZ ;  /* 0x000000082f087224 */ /* 0x040fe200078e02ff */
[----:B------:R-:W-:Y:S01]  /*5a60*/  SHF.R.S32.HI R57, RZ, 0x18, R57 ;  /* 0x00000018ff397819 */ /* 0x000fe20000011439 */
[----:B------:R-:W-:Y:S01]  /*5a70*/  IMAD R7, R52, R48, R7 ;  /* 0x0000003034077224 */ /* 0x000fe200078e0207 */
[----:B------:R-:W-:Y:S01]  /*5a80*/  SHF.L.U32 R64, R58, 0x10, RZ ;  /* 0x000000103a407819 */ /* 0x000fe200000006ff */
[----:B------:R-:W-:Y:S01]  /*5a90*/  IMAD R9, R47, R9, RZ ;  /* 0x000000092f097224 */ /* 0x000fe200078e02ff */
[----:B------:R-:W-:Y:S01]  /*5aa0*/  PRMT R62, R59, 0x8880, RZ ;  /* 0x000088803b3e7816 */ /* 0x000fe200000000ff */
[----:B------:R-:W-:Y:S01]  /*5ab0*/  IMAD R10, R47, R10, RZ ;  /* 0x0000000a2f0a7224 */ /* 0x000fe200078e02ff */
[----:B------:R-:W-:Y:S01]  /*5ac0*/  I2IP.S8.S32.SAT R92, R7, R6, RZ ;  /* 0x00000006075c7239 */ /* 0x000fe200000014ff */
[----:B------:R-:W-:Y:S01]  /*5ad0*/  IMAD R8, R49, R48, R8 ;  /* 0x0000003031087224 */ /* 0x000fe200078e0208 */
[----:B------:R-:W-:Y:S01]  /*5ae0*/  MOV R49, R77 ;  /* 0x0000004d00317202 */ /* 0x000fe20000000f00 */
[----:B------:R-:W-:Y:S01]  /*5af0*/  IMAD R11, R47, R11, RZ ;  /* 0x0000000b2f0b7224 */ /* 0x000fe200078e02ff */
[----:B------:R-:W-:Y:S01]  /*5b00*/  I2IP.S8.S32.SAT R92, R5, R4, R92 ;  /* 0x00000004055c7239 */ /* 0x000fe2000000145c */
[-C--:B------:R-:W-:Y:S01]  /*5b10*/  IMAD R9, R50, R48.reuse, R9 ;  /* 0x0000003032097224 */ /* 0x080fe200078e0209 */
[----:B------:R-:W-:Y:S01]  /*5b20*/  SHF.R.S32.HI R50, RZ, 0x18, R76 ;  /* 0x00000018ff327819 */ /* 0x000fe2000001144c */
[----:B------:R-:W-:Y:S01]  /*5b30*/  IMAD R10, R51, R48, R10 ;  /* 0x00000030330a7224 */ /* 0x000fe200078e020a */
[----:B------:R-:W-:Y:S01]  /*5b40*/  MOV R51, R74 ;  /* 0x0000004a00337202 */ /* 0x000fe20000000f00 */
[----:B------:R-:W-:Y:S01]  /*5b50*/  IMAD R12, R47, R12, RZ ;  /* 0x0000000c2f0c7224 */ /* 0x000fe200078e02ff */
[----:B------:R-:W-:Y:S01]  /*5b60*/  SHF.L.U32 R75, R54, 0x8, RZ ;  /* 0x00000008364b7819 */ /* 0x000fe200000006ff */
[-C--:B------:R-:W-:Y:S01]  /*5b70*/  IMAD R11, R53, R48.reuse, R11 ;  /* 0x00000030350b7224 */ /* 0x080fe200078e020b */
[----:B------:R-:W-:Y:S01]  /*5b80*/  SHF.R.S32.HI R54, RZ, 0x18, R54 ;  /* 0x00000018ff367819 */ /* 0x000fe20000011436 */
[----:B------:R-:W-:Y:S01]  /*5b90*/  IMAD R13, R47, R13, RZ ;  /* 0x0000000d2f0d7224 */ /* 0x000fe200078e02ff */
[----:B------:R-:W-:Y:S01]  /*5ba0*/  SHF.R.S32.HI R53, RZ, 0x18, R72 ;  /* 0x00000018ff357819 */ /* 0x000fe20000011448 */
[----:B------:R-:W-:Y:S01]  /*5bb0*/  IMAD R12, R49, R48, R12 ;  /* 0x00000030310c7224 */ /* 0x000fe200078e020c */
[----:B------:R-:W-:Y:S01]  /*5bc0*/  SHF.R.S32.HI R49, RZ, 0x18, R75 ;  /* 0x00000018ff317819 */ /* 0x000fe2000001144b */
[----:B------:R-:W-:Y:S01]  /*5bd0*/  IMAD R14, R47, R14, RZ ;  /* 0x0000000e2f0e7224 */ /* 0x000fe200078e02ff */
[----:B------:R-:W-:Y:S01]  /*5be0*/  I2IP.S8.S32.SAT R93, R11, R10, RZ ;  /* 0x0000000a0b5d7239 */ /* 0x000fe200000014ff */
[----:B------:R-:W-:Y:S01]  /*5bf0*/  IMAD R15, R47, R15, RZ ;  /* 0x0000000f2f0f7224 */ /* 0x000fe200078e02ff */
[----:B------:R-:W-:Y:S01]  /*5c00*/  SHF.L.U32 R61, R59, 0x10, RZ ;  /* 0x000000103b3d7819 */ /* 0x000fe200000006ff */
[----:B------:R-:W-:Y:S01]  /*5c10*/  IMAD R13, R50, R48, R13 ;  /* 0x00000030320d7224 */ /* 0x000fe200078e020d */
[----:B------:R-:W-:Y:S01]  /*5c20*/  I2IP.S8.S32.SAT R93, R9, R8, R93 ;  /* 0x00000008095d7239 */ /* 0x000fe2000000145d */
[----:B------:R-:W-:Y:S01]  /*5c30*/  IMAD R16, R47, R16, RZ ;  /* 0x000000102f107224 */ /* 0x000fe200078e02ff */
[----:B------:R-:W-:Y:S01]  /*5c40*/  SHF.R.S32.HI R50, RZ, 0x18, R73 ;  /* 0x00000018ff327819 */ /* 0x000fe20000011449 */
[-C--:B------:R-:W-:Y:S01]  /*5c50*/  IMAD R14, R49, R48.reuse, R14 ;  /* 0x00000030310e7224 */ /* 0x080fe200078e020e */
[----:B------:R-:W-:Y:S01]  /*5c60*/  SHF.R.S32.HI R59, RZ, 0x18, R59 ;  /* 0x00000018ff3b7819 */ /* 0x000fe2000001143b */
[C---:B------:R-:W-:Y:S01]  /*5c70*/  IMAD R17, R47.reuse, R17, RZ ;  /* 0x000000112f117224 */ /* 0x040fe200078e02ff */
[----:B------:R-:W-:Y:S01]  /*5c80*/  SHF.L.U32 R69, R56, 0x8, RZ ;  /* 0x0000000838457819 */ /* 0x000fe200000006ff */
[----:B------:R-:W-:Y:S01]  /*5c90*/  IMAD R15, R54, R48, R15 ;  /* 0x00000030360f7224 */ /* 0x000fe200078e020f */
[----:B------:R-:W-:Y:S01]  /*5ca0*/  SHF.R.S32.HI R56, RZ, 0x18, R56 ;  /* 0x00000018ff387819 */ /* 0x000fe20000011438 */
[----:B------:R-:W-:Y:S01]  /*5cb0*/  IMAD R18, R47, R18, RZ ;  /* 0x000000122f127224 */ /* 0x000fe200078e02ff */
[----:B------:R-:W-:Y:S01]  /*5cc0*/  SHF.L.U32 R63, R58, 0x8, RZ ;  /* 0x000000083a3f7819 */ /* 0x000fe200000006ff */
[----:B------:R-:W-:Y:S01]  /*5cd0*/  IMAD R16, R51, R48, R16 ;  /* 0x0000003033107224 */ /* 0x000fe200078e0210 */
[----:B------:R-:W-:Y:S01]  /*5ce0*/  I2IP.S8.S32.SAT R94, R15, R14, RZ ;  /* 0x0000000e0f5e7239 */ /* 0x000fe200000014ff */
[----:B------:R-:W-:Y:S01]  /*5cf0*/  IMAD R19, R47, R19, RZ ;  /* 0x000000132f137224 */ /* 0x000fe200078e02ff */
[----:B------:R-:W-:Y:S01]  /*5d00*/  SHF.R.S32.HI R51, RZ, 0x18, R70 ;  /* 0x00000018ff337819 */ /* 0x000fe20000011446 */
[----:B------:R-:W-:Y:S01]  /*5d10*/  IMAD R17, R50, R48, R17 ;  /* 0x0000003032117224 */ /* 0x000fe200078e0211 */
[----:B------:R-:W-:Y:S01]  /*5d20*/  I2IP.S8.S32.SAT R94, R13, R12, R94 ;  /* 0x0000000c0d5e7239 */ /* 0x000fe2000000145e */
[----:B------:R-:W-:Y:S01]  /*5d30*/  IMAD R0, R47, R20, RZ ;  /* 0x000000142f007224 */ /* 0x000fe200078e02ff */
[----:B------:R-:W-:Y:S01]  /*5d40*/  SHF.R.S32.HI R50, RZ, 0x18, R69 ;  /* 0x00000018ff327819 */ /* 0x000fe20000011445 */
[-C--:B------:R-:W-:Y:S01]  /*5d50*/  IMAD R18, R53, R48.reuse, R18 ;  /* 0x0000003035127224 */ /* 0x080fe200078e0212 */
[----:B------:R-:W-:Y:S01]  /*5d60*/  SHF.R.S32.HI R58, RZ, 0x18, R58 ;  /* 0x00000018ff3a7819 */ /* 0x000fe2000001143a */
[----:B------:R-:W-:Y:S01]  /*5d70*/  IMAD.MOV.U32 R49, RZ, RZ, R71 ;  /* 0x000000ffff317224 */ /* 0x000fe200078e0047 */
[----:B------:R-:W-:Y:S01]  /*5d80*/  SHF.R.S32.HI R53, RZ, 0x18, R60 ;  /* 0x00000018ff357819 */ /* 0x000fe2000001143c */
[----:B------:R-:W-:Y:S02]  /*5d90*/  IMAD R2, R47, R21, RZ ;  /* 0x000000152f027224 */ /* 0x000fe400078e02ff */
[----:B------:R-:W-:Y:S02]  /*5da0*/  IMAD R19, R55, R48, R19 ;  /* 0x0000003037137224 */ /* 0x000fe400078e0213 */
[----:B------:R-:W-:Y:S02]  /*5db0*/  IMAD R3, R47, R22, RZ ;  /* 0x000000162f037224 */ /* 0x000fe400078e02ff */
[----:B------:R-:W-:Y:S01]  /*5dc0*/  IMAD R0, R49, R48, R0 ;  /* 0x0000003031007224 */ /* 0x000fe200078e0200 */
[----:B------:R-:W-:Y:S01]  /*5dd0*/  I2IP.S8.S32.SAT R95, R19, R18, RZ ;  /* 0x00000012135f7239 */ /* 0x000fe200000014ff */
[----:B------:R-:W-:Y:S01]  /*5de0*/  IMAD R23, R47, R23, RZ ;  /* 0x000000172f177224 */ /* 0x000fe200078e02ff */
[----:B------:R-:W-:Y:S01]  /*5df0*/  MOV R49, R68 ;  /* 0x0000004400317202 */ /* 0x000fe20000000f00 */
[----:B------:R-:W-:Y:S01]  /*5e00*/  IMAD R2, R51, R48, R2 ;  /* 0x0000003033027224 */ /* 0x000fe200078e0202 */
[----:B------:R-:W-:Y:S01]  /*5e10*/  I2IP.S8.S32.SAT R95, R17, R16, R95 ;  /* 0x00000010115f7239 */ /* 0x000fe2000000145f */
[C---:B------:R-:W-:Y:S01]  /*5e20*/  IMAD R20, R47.reuse, R24, RZ ;  /* 0x000000182f147224 */ /* 0x040fe200078e02ff */
[----:B------:R-:W-:Y:S01]  /*5e30*/  SHF.R.S32.HI R51, RZ, 0x18, R66 ;  /* 0x00000018ff337819 */ /* 0x000fe20000011442 */
[-C--:B------:R-:W-:Y:S01]  /*5e40*/  IMAD R3, R50, R48.reuse, R3 ;  /* 0x0000003032037224 */ /* 0x080fe200078e0203 */
[----:B------:R-:W-:Y:S01]  /*5e50*/  SHF.R.S32.HI R50, RZ, 0x18, R67 ;  /* 0x00000018ff327819 */ /* 0x000fe20000011443 */
[C---:B------:R-:W-:Y:S01]  /*5e60*/  IMAD R21, R47.reuse, R25, RZ ;  /* 0x000000192f157224 */ /* 0x040fe200078e02ff */
[----:B------:R1:W-:Y:S01]  /*5e70*/  STS.128 [R105+UR43+0x1200], R92 ;  /* 0x0012005c69007988 */ /* 0x0003e20008000c2b */
[----:B------:R-:W-:Y:S02]  /*5e80*/  IMAD R23, R56, R48, R23 ;  /* 0x0000003038177224 */ /* 0x000fe400078e0217 */
[----:B------:R-:W-:Y:S02]  /*5e90*/  IMAD R22, R47, R26, RZ ;  /* 0x0000001a2f167224 */ /* 0x000fe400078e02ff */
[-C--:B------:R-:W-:Y:S01]  /*5ea0*/  IMAD R20, R49, R48.reuse, R20 ;  /* 0x0000003031147224 */ /* 0x080fe200078e0214 */
[----:B------:R-:W-:Y:S01]  /*5eb0*/  I2IP.S8.S32.SAT R115, R23, R3, RZ ;  /* 0x0000000317737239 */ /* 0x000fe200000014ff */
[C---:B------:R-:W-:Y:S01]  /*5ec0*/  IMAD R27, R47.reuse, R27, RZ ;  /* 0x0000001b2f1b7224 */ /* 0x040fe200078e02ff */
[----:B------:R-:W-:Y:S01]  /*5ed0*/  MOV R49, R65 ;  /* 0x0000004100317202 */ /* 0x000fe20000000f00 */
[----:B------:R-:W-:Y:S01]  /*5ee0*/  IMAD R21, R50, R48, R21 ;  /* 0x0000003032157224 */ /* 0x000fe200078e0215 */
[----:B------:R-:W-:Y:S01]  /*5ef0*/  I2IP.S8.S32.SAT R116, R2, R0, R115 ;  /* 0x0000000002747239 */ /* 0x000fe20000001473 */
[----:B------:R-:W-:Y:S01]  /*5f00*/  IMAD R24, R47, R28, RZ ;  /* 0x0000001c2f187224 */ /* 0x000fe200078e02ff */
[----:B------:R-:W-:Y:S01]  /*5f10*/  SHF.R.S32.HI R50, RZ, 0x18, R64 ;  /* 0x00000018ff327819 */ /* 0x000fe20000011440 */
[----:B------:R-:W-:Y:S01]  /*5f20*/  IMAD R22, R51, R48, R22 ;  /* 0x0000003033167224 */ /* 0x000fe200078e0216 */
[----:B------:R-:W-:Y:S01]  /*5f30*/  MOV R51, R62 ;  /* 0x0000003e00337202 */ /* 0x000fe20000000f00 */
[-C--:B------:R-:W-:Y:S02]  /*5f40*/  IMAD R27, R57, R48.reuse, R27 ;  /* 0x00000030391b7224 */ /* 0x080fe400078e021b */
[----:B------:R-:W-:Y:S02]  /*5f50*/  IMAD R25, R47, R29, RZ ;  /* 0x0000001d2f197224 */ /* 0x000fe400078e02ff */
[----:B------:R-:W-:Y:S01]  /*5f60*/  IMAD R24, R49, R48, R24 ;  /* 0x0000003031187224 */ /* 0x000fe200078e0218 */
[----:B------:R-:W-:Y:S01]  /*5f70*/  SHF.R.S32.HI R49, RZ, 0x18, R63 ;  /* 0x00000018ff317819 */ /* 0x000fe2000001143f */
[----:B------:R-:W-:Y:S01]  /*5f80*/  IMAD R26, R47, R30, RZ ;  /* 0x0000001e2f1a7224 */ /* 0x000fe200078e02ff */
[----:B------:R-:W-:Y:S01]  /*5f90*/  I2IP.S8.S32.SAT R117, R27, R22, RZ ;  /* 0x000000161b757239 */ /* 0x000fe200000014ff */
[C---:B------:R-:W-:Y:S02]  /*5fa0*/  IMAD R31, R47.reuse, R31, RZ ;  /* 0x0000001f2f1f7224 */ /* 0x040fe400078e02ff */
[----:B------:R-:W-:Y:S01]  /*5fb0*/  IMAD R25, R50, R48, R25 ;  /* 0x0000003032197224 */ /* 0x000fe200078e0219 */
[----:B------:R-:W-:Y:S01]  /*5fc0*/  SHF.R.S32.HI R50, RZ, 0x18, R61 ;  /* 0x00000018ff327819 */ /* 0x000fe2000001143d */
[----:B------:R-:W-:Y:S01]  /*5fd0*/  IMAD R28, R47, R32, RZ ;  /* 0x000000202f1c7224 */ /* 0x000fe200078e02ff */
[----:B------:R-:W-:Y:S01]  /*5fe0*/  I2IP.S8.S32.SAT R117, R21, R20, R117 ;  /* 0x0000001415757239 */ /* 0x000fe20000001475 */
[-C--:B------:R-:W-:Y:S02]  /*5ff0*/  IMAD R26, R49, R48.reuse, R26 ;  /* 0x00000030311a7224 */ /* 0x080fe400078e021a */
[----:B------:R-:W-:Y:S02]  /*6000*/  IMAD R29, R47, R33, RZ ;  /* 0x000000212f1d7224 */ /* 0x000fe400078e02ff */
[-C--:B------:R-:W-:Y:S02]  /*6010*/  IMAD R31, R58, R48.reuse, R31 ;  /* 0x000000303a1f7224 */ /* 0x080fe400078e021f */
[----:B------:R-:W-:Y:S02]  /*6020*/  IMAD R28, R51, R48, R28 ;  /* 0x00000030331c7224 */ /* 0x000fe400078e021c */
[----:B------:R-:W-:Y:S01]  /*6030*/  IMAD R30, R47, R34, RZ ;  /* 0x000000222f1e7224 */ /* 0x000fe200078e02ff */
[----:B------:R-:W-:Y:S01]  /*6040*/  I2IP.S8.S32.SAT R114, R31, R26, RZ ;  /* 0x0000001a1f727239 */ /* 0x000fe200000014ff */
[----:B------:R-:W-:Y:S02]  /*6050*/  IMAD R29, R50, R48, R29 ;  /* 0x00000030321d7224 */ /* 0x000fe400078e021d */
[----:B------:R-:W-:Y:S01]  /*6060*/  IMAD R35, R47, R35, RZ ;  /* 0x000000232f237224 */ /* 0x000fe200078e02ff */
[----:B------:R-:W-:Y:S01]  /*6070*/  I2IP.S8.S32.SAT R118, R25, R24, R114 ;  /* 0x0000001819767239 */ /* 0x000fe20000001472 */
[-C--:B------:R-:W-:Y:S01]  /*6080*/  IMAD R30, R53, R48.reuse, R30 ;  /* 0x00000030351e7224 */ /* 0x080fe200078e021e */
[----:B------:R-:W-:Y:S01]  /*6090*/  IADD3 R114, PT, PT, R44, 0x1, RZ ;  /* 0x000000012c727810 */ /* 0x000fe20007ffe0ff */
[----:B------:R-:W-:Y:S05]  /*60a0*/  IMAD R35, R59, R48, R35 ;  /* 0x000000303b237224 */ /* 0x000fea00078e0223 */
[----:B------:R-:W-:Y:S04]  /*60b0*/  I2IP.S8.S32.SAT R120, R35, R30, RZ ;  /* 0x0000001e23787239 */ /* 0x000fe800000014ff */
[----:B------:R-:W-:Y:S05]  /*60c0*/  I2IP.S8.S32.SAT R119, R29, R28, R120 ;  /* 0x0000001c1d777239 */ /* 0x000fea0000001478 */
[----:B------:R1:W-:Y:S01]  /*60d0*/  STS.128 [R104+0x1010], R116 ;  /* 0x0010107468007388 */ /* 0x0003e20000000c00 */
[----:B------:R-:W-:Y:S01]  /*60e0*/  @!PT LDS RZ, [RZ] ;  /* 0x00000000fffff984 */ /* 0x000fe20000000800 */
[----:B------:R-:W-:Y:S01]  /*60f0*/  @!PT LDS RZ, [RZ] ;  /* 0x00000000fffff984 */ /* 0x000fe20000000800 */
[----:B------:R-:W-:Y:S01]  /*6100*/  @!PT LDS RZ, [RZ] ;  /* 0x00000000fffff984 */ /* 0x000fe20000000800 */
[----:B------:R-:W-:Y:S01]  /*6110*/  @!PT LDS RZ, [RZ] ;  /* 0x00000000fffff984 */ /* 0x000fe20000000800 */
[----:B------:R3:W-:Y:S07]  /*6120*/  MEMBAR.ALL.CTA ;  /* 0x0000000000007992 */ /* 0x0007ee0000008000 */
[----:B---3--:R-:W3:Y:S02]  /*6130*/  FENCE.VIEW.ASYNC.S ;  /* 0x00000000000073c6 */ /* 0x008ee40000000000 */
[----:B---3--:R-:W-:Y:S06]  /*6140*/  BAR.SYNC.DEFER_BLOCKING 0x1, 0x80 ;  /* 0x0042000000007b1d */ /* 0x008fec0000010000 */
[----:B------:R-:W-:Y:S05]  /*6150*/  @P0 BRA `(.L_x_95) ;  /* 0x0000000000340947 */ /* 0x000fea0003800000 */
[----:B------:R-:W-:Y:S01]  /*6160*/  UIADD3 UR12, UPT, UPT, UR43, 0x1200, URZ ;  /* 0x000012002b0c7890 */ /* 0x000fe2000fffe0ff */
[----:B------:R-:W-:Y:S01]  /*6170*/  R2UR UR9, R97 ;  /* 0x00000000610972ca */ /* 0x000fe200000e0000 */
[----:B------:R-:W-:Y:S01]  /*6180*/  UIADD3 UR10, UP0, UPT, UR46, 0x680, URZ ;  /* 0x000006802e0a7890 */ /* 0x000fe2000ff1e0ff */
[----:B------:R-:W-:Y:S01]  /*6190*/  R2UR UR8, R99 ;  /* 0x00000000630872ca */ /* 0x000fe200000e0000 */
[----:B------:R-:W-:Y:S02]  /*61a0*/  UMOV UR7, UR36 ;  /* 0x0000002400077c82 */ /* 0x000fe40008000000 */
[----:B------:R-:W-:Y:S01]  /*61b0*/  IMAD.U32 R111, RZ, RZ, UR12 ;  /* 0x0000000cff6f7e24 */ /* 0x000fe2000f8e00ff */
[----:B------:R-:W-:Y:S04]  /*61c0*/  UIADD3.X UR11, UPT, UPT, URZ, UR47, URZ, UP0, !UPT ;  /* 0x0000002fff0b7290 */ /* 0x000fe800087fe4ff */
[----:B------:R-:W-:Y:S03]  /*61d0*/  R2UR UR4, R111 ;  /* 0x000000006f0472ca */ /* 0x000fe600000e0000 */
[----:B------:R-:W-:Y:S02]  /*61e0*/  USHF.L.U32 UR5, UR9, 0x6, URZ ;  /* 0x0000000609057899 */ /* 0x000fe400080006ff */
[----:B------:R-:W-:Y:S09]  /*61f0*/  USHF.L.U32 UR6, UR8, 0x6, URZ ;  /* 0x0000000608067899 */ /* 0x000ff200080006ff */
[----:B------:R3:W-:Y:S01]  /*6200*/  UTMASTG.3D [UR4], [UR10] ;  /* 0x000000040a0073b5 */ /* 0x0007e20008010000 */
[----:B------:R0:W-:Y:S01]  /*6210*/  UTMACMDFLUSH ;  /* 0x00000000000079b7 */ /* 0x0001e20000000000 */
[----:B---3--:R-:W-:Y:S04]  /*6220*/  DEPBAR.LE SB0, 0x0 ;  /* 0x000080000000791a */ /* 0x008fe80000000000 */
.L_x_95:
[----:B------:R-:W-:Y:S05]  /*6230*/  BSYNC.RECONVERGENT B0 ;  /* 0x0000000000007941 */ /* 0x000fea0003800200 */
.L_x_94:
[----:B------:R-:W-:Y:S01]  /*6240*/  BAR.SYNC.DEFER_BLOCKING 0x1, 0x80 ;  /* 0x0042000000007b1d */ /* 0x000fe20000010000 */
[----:B------:R-:W-:Y:S01]  /*6250*/  ISETP.NE.AND P2, PT, R112, RZ, PT ;  /* 0x000000ff7000720c */ /* 0x000fe20003f45270 */
[----:B------:R-:W-:Y:S01]  /*6260*/  IMAD.IADD R97, R43, 0x1, R81 ;  /* 0x000000012b617824 */ /* 0x000fe200078e0251 */
[----:B------:R-:W-:Y:S01]  /*6270*/  ISETP.NE.AND P0, PT, R113, 0x2, PT ;  /* 0x000000027100780c */ /* 0x000fe20003f05270 */
[----:B------:R-:W-:Y:S01]  /*6280*/  IMAD.IADD R99, R45, 0x1, R96 ;  /* 0x000000012d637824 */ /* 0x000fe200078e0260 */
[----:B------:R-:W-:Y:S02]  /*6290*/  ISETP.NE.AND P1, PT, R114, 0x4, PT ;  /* 0x000000047200780c */ /* 0x000fe40003f25270 */
[----:B------:R-:W-:Y:S02]  /*62a0*/  SEL R0, RZ, 0x1, P0 ;  /* 0x00000001ff007807 */ /* 0x000fe40000000000 */
[----:B------:R-:W-:Y:S02]  /*62b0*/  SEL R3, RZ, 0x1, P1 ;  /* 0x00000001ff037807 */ /* 0x000fe40000800000 */
[----:B------:R-:W-:Y:S02]  /*62c0*/  LOP3.LUT R109, R109, R0, RZ, 0x3c, !PT ;  /* 0x000000006d6d7212 */ /* 0x000fe400078e3cff */
[----:B------:R-:W-:Y:S02]  /*62d0*/  LOP3.LUT R110, R110, R3, RZ, 0x3c, !PT ;  /* 0x000000036e6e7212 */ /* 0x000fe400078e3cff */
[----:B------:R-:W-:Y:S02]  /*62e0*/  @P2 R2UR UR36, R107 ;  /* 0x000000006b2422ca */ /* 0x000fe400000e0000 */
[----:B------:R-:W-:Y:S02]  /*62f0*/  SEL R113, R113, RZ, P0 ;  /* 0x000000ff71717207 */ /* 0x000fe40000000000 */
[----:B------:R-:W-:Y:S01]  /*6300*/  SEL R44, R114, RZ, P1 ;  /* 0x000000ff722c7207 */ /* 0x000fe20000800000 */
[----:B------:R-:W-:Y:S10]  /*6310*/  @P2 BRA `(.L_x_96) ;  /* 0xffffffe400682947 */ /* 0x000ff4000383ffff */
[----:B------:R-:W-:Y:S05]  /*6320*/  EXIT ;  /* 0x000000000000794d */ /* 0x000fea0003800000 */
.L_x_19:
[----:B--2---:R2:W1:Y:S02]  /*6330*/  SYNCS.PHASECHK.TRANS64.TRYWAIT P0, [R3+URZ+0xf0], R2 ;  /* 0x0000f002030075a7 */ /* 0x00446400080011ff */
[----:B-1----:R-:W-:Y:S05]  /*6340*/  @!P0 NANOSLEEP.SYNCS 0x989680 ;  /* 0x009896800000895d */ /* 0x002fea0003900000 */
[----:B------:R-:W1:Y:S02]  /*6350*/  @!P0 SYNCS.PHASECHK.TRANS64 P0, [R3+URZ+0xf0], R2 ;  /* 0x0000f002030085a7 */ /* 0x000e6400080010ff */
[----:B-1----:R-:W-:Y:S05]  /*6360*/  @!P0 BRA `(.L_x_19) ;  /* 0xfffffffc00f08947 */ /* 0x002fea000383ffff */
[----:B------:R-:W-:Y:S05]  /*6370*/  BRA `(.L_x_97) ;  /* 0xffffffb000907947 */ /* 0x000fea000383ffff */
.L_x_22:
[----:B-1----:R-:W-:-:S07]  /*6380*/  MOV R2, UR33 ;  /* 0x0000002100027c02 */ /* 0x002fce0008000f00 */
.L_x_98:
[----:B-1----:R1:W2:Y:S02]  /*6390*/  SYNCS.PHASECHK.TRANS64.TRYWAIT P0, [R2+URZ+0x30], R5 ;  /* 0x00003005020075a7 */ /* 0x0022a400080011ff */
[----:B--2---:R-:W-:Y:S05]  /*63a0*/  @!P0 NANOSLEEP.SYNCS 0x989680 ;  /* 0x009896800000895d */ /* 0x004fea0003900000 */
[----:B------:R-:W2:Y:S02]  /*63b0*/  @!P0 SYNCS.PHASECHK.TRANS64 P0, [R2+URZ+0x30], R5 ;  /* 0x00003005020085a7 */ /* 0x000ea400080010ff */
[----:B--2---:R-:W-:Y:S05]  /*63c0*/  @!P0 BRA `(.L_x_98) ;  /* 0xfffffffc00f08947 */ /* 0x004fea000383ffff */
[----:B------:R-:W-:Y:S05]  /*63d0*/  BRA `(.L_x_21) ;  /* 0xffffffb000e07947 */ /* 0x000fea000383ffff */
.L_x_28:
[----:B-1----:R-:W-:-:S07]  /*63e0*/  MOV R2, UR17 ;  /* 0x0000001100027c02 */ /* 0x002fce0008000f00 */
.L_x_99:
[----:B-1----:R1:W2:Y:S02]  /*63f0*/  SYNCS.PHASECHK.TRANS64.TRYWAIT P0, [R2+URZ+0x30], R5 ;  /* 0x00003005020075a7 */ /* 0x0022a400080011ff */
[----:B--2---:R-:W-:Y:S05]  /*6400*/  @!P0 NANOSLEEP.SYNCS 0x989680 ;  /* 0x009896800000895d */ /* 0x004fea0003900000 */
[----:B------:R-:W2:Y:S02]  /*6410*/  @!P0 SYNCS.PHASECHK.TRANS64 P0, [R2+URZ+0x30], R5 ;  /* 0x00003005020085a7 */ /* 0x000ea400080010ff */
[----:B--2---:R-:W-:Y:S05]  /*6420*/  @!P0 BRA `(.L_x_99) ;  /* 0xfffffffc00f08947 */ /* 0x004fea000383ffff */
[----:B------:R-:W-:Y:S05]  /*6430*/  BRA `(.L_x_27) ;  /* 0xffffffb400847947 */ /* 0x000fea000383ffff */
.L_x_32:
[----:B-1----:R1:W2:Y:S02]  /*6440*/  SYNCS.PHASECHK.TRANS64.TRYWAIT P0, [R2+URZ+0x80], R3 ;  /* 0x00008003020075a7 */ /* 0x0022a400080011ff */
[----:B--2---:R-:W-:Y:S05]  /*6450*/  @!P0 NANOSLEEP.SYNCS 0x989680 ;  /* 0x009896800000895d */ /* 0x004fea0003900000 */
[----:B------:R-:W2:Y:S02]  /*6460*/  @!P0 SYNCS.PHASECHK.TRANS64 P0, [R2+URZ+0x80], R3 ;  /* 0x00008003020085a7 */ /* 0x000ea400080010ff */
[----:B--2---:R-:W-:Y:S05]  /*6470*/  @!P0 BRA `(.L_x_32) ;  /* 0xfffffffc00f08947 */ /* 0x004fea000383ffff */
[----:B------:R-:W-:Y:S05]  /*6480*/  BRA `(.L_x_100) ;  /* 0xffffffb800107947 */ /* 0x000fea000383ffff */
.L_x_36:
[----:B----4-:R-:W-:-:S07]  /*6490*/  MOV R0, UR5 ;  /* 0x0000000500007c02 */ /* 0x010fce0008000f00 */
.L_x_101:
[----:B-1----:R1:W2:Y:S02]  /*64a0*/  SYNCS.PHASECHK.TRANS64.TRYWAIT P0, [R0+URZ], R3 ;  /* 0x00000003000075a7 */ /* 0x0022a400080011ff */
[----:B--2---:R-:W-:Y:S05]  /*64b0*/  @!P0 NANOSLEEP.SYNCS 0x989680 ;  /* 0x009896800000895d */ /* 0x004fea0003900000 */
[----:B------:R-:W2:Y:S02]  /*64c0*/  @!P0 SYNCS.PHASECHK.TRANS64 P0, [R0+URZ], R3 ;  /* 0x00000003000085a7 */ /* 0x000ea400080010ff */
[----:B--2---:R-:W-:Y:S05]  /*64d0*/  @!P0 BRA `(.L_x_101) ;  /* 0xfffffffc00f08947 */ /* 0x004fea000383ffff */
[----:B------:R-:W-:Y:S05]  /*64e0*/  BRA `(.L_x_102) ;  /* 0xffffffbc00807947 */ /* 0x000fea000383ffff */
.L_x_37:
[----:B----4-:R-:W-:-:S07]  /*64f0*/  MOV R0, UR5 ;  /* 0x0000000500007c02 */ /* 0x010fce0008000f00 */
.L_x_103:
[----:B-1----:R1:W2:Y:S02]  /*6500*/  SYNCS.PHASECHK.TRANS64.TRYWAIT P0, [R0+URZ], R3 ;  /* 0x00000003000075a7 */ /* 0x0022a400080011ff */
[----:B--2---:R-:W-:Y:S05]  /*6510*/  @!P0 NANOSLEEP.SYNCS 0x989680 ;  /* 0x009896800000895d */ /* 0x004fea0003900000 */
[----:B------:R-:W2:Y:S02]  /*6520*/  @!P0 SYNCS.PHASECHK.TRANS64 P0, [R0+URZ], R3 ;  /* 0x00000003000085a7 */ /* 0x000ea400080010ff */
[----:B--2---:R-:W-:Y:S05]  /*6530*/  @!P0 BRA `(.L_x_103) ;  /* 0xfffffffc00f08947 */ /* 0x004fea000383ffff */
[----:B------:R-:W-:Y:S05]  /*6540*/  BRA `(.L_x_104) ;  /* 0xffffffbc008c7947 */ /* 0x000fea000383ffff */
.L_x_38:
[----:B----4-:R-:W-:-:S07]  /*6550*/  MOV R0, UR5 ;  /* 0x0000000500007c02 */ /* 0x010fce0008000f00 */
.L_x_105:
[----:B-1----:R1:W2:Y:S02]  /*6560*/  SYNCS.PHASECHK.TRANS64.TRYWAIT P0, [R0+URZ], R3 ;  /* 0x00000003000075a7 */ /* 0x0022a400080011ff */
[----:B--2---:R-:W-:Y:S05]  /*6570*/  @!P0 NANOSLEEP.SYNCS 0x989680 ;  /* 0x009896800000895d */ /* 0x004fea0003900000 */
[----:B------:R-:W2:Y:S02]  /*6580*/  @!P0 SYNCS.PHASECHK.TRANS64 P0, [R0+URZ], R3 ;  /* 0x00000003000085a7 */ /* 0x000ea400080010ff */
[----:B--2---:R-:W-:Y:S05]  /*6590*/  @!P0 BRA `(.L_x_105) ;  /* 0xfffffffc00f08947 */ /* 0x004fea000383ffff */
[----:B------:R-:W-:Y:S05]  /*65a0*/  BRA `(.L_x_106) ;  /* 0xffffffbc00987947 */ /* 0x000fea000383ffff */
.L_x_39:
[----:B----4-:R-:W-:-:S07]  /*65b0*/  MOV R0, UR5 ;  /* 0x0000000500007c02 */ /* 0x010fce0008000f00 */
.L_x_107:
[----:B-1----:R1:W2:Y:S02]  /*65c0*/  SYNCS.PHASECHK.TRANS64.TRYWAIT P0, [R0+URZ], R3 ;  /* 0x00000003000075a7 */ /* 0x0022a400080011ff */
[----:B--2---:R-:W-:Y:S05]  /*65d0*/  @!P0 NANOSLEEP.SYNCS 0x989680 ;  /* 0x009896800000895d */ /* 0x004fea0003900000 */
[----:B------:R-:W2:Y:S02]  /*65e0*/  @!P0 SYNCS.PHASECHK.TRANS64 P0, [R0+URZ], R3 ;  /* 0x00000003000085a7 */ /* 0x000ea400080010ff */
[----:B--2---:R-:W-:Y:S05]  /*65f0*/  @!P0 BRA `(.L_x_107) ;  /* 0xfffffffc00f08947 */ /* 0x004fea000383ffff */
[----:B------:R-:W-:Y:S05]  /*6600*/  BRA `(.L_x_108) ;  /* 0xffffffbc00a47947 */ /* 0x000fea000383ffff */
.L_x_40:
[----:B----4-:R-:W-:-:S07]  /*6610*/  MOV R0, UR5 ;  /* 0x0000000500007c02 */ /* 0x010fce0008000f00 */
.L_x_109:
[----:B-1----:R1:W2:Y:S02]  /*6620*/  SYNCS.PHASECHK.TRANS64.TRYWAIT P0, [R0+URZ], R3 ;  /* 0x00000003000075a7 */ /* 0x0022a400080011ff */
[----:B--2---:R-:W-:Y:S05]  /*6630*/  @!P0 NANOSLEEP.SYNCS 0x989680 ;  /* 0x009896800000895d */ /* 0x004fea0003900000 */
[----:B------:R-:W2:Y:S02]  /*6640*/  @!P0 SYNCS.PHASECHK.TRANS64 P0, [R0+URZ], R3 ;  /* 0x00000003000085a7 */ /* 0x000ea400080010ff */
[----:B--2---:R-:W-:Y:S05]  /*6650*/  @!P0 BRA `(.L_x_109) ;  /* 0xfffffffc00f08947 */ /* 0x004fea000383ffff */
[----:B------:R-:W-:Y:S05]  /*6660*/  BRA `(.L_x_110) ;  /* 0xffffffbc00b07947 */ /* 0x000fea000383ffff */
.L_x_43:
[----:B-1----:R1:W2:Y:S02]  /*6670*/  SYNCS.PHASECHK.TRANS64.TRYWAIT P0, [R0+URZ+0xe0], R5 ;  /* 0x0000e005000075a7 */ /* 0x0022a400080011ff */
[----:B--2---:R-:W-:Y:S05]  /*6680*/  @!P0 NANOSLEEP.SYNCS 0x989680 ;  /* 0x009896800000895d */ /* 0x004fea0003900000 */
[----:B------:R-:W2:Y:S02]  /*6690*/  @!P0 SYNCS.PHASECHK.TRANS64 P0, [R0+URZ+0xe0], R5 ;  /* 0x0000e005000085a7 */ /* 0x000ea400080010ff */
[----:B--2---:R-:W-:Y:S05]  /*66a0*/  @!P0 BRA `(.L_x_43) ;  /* 0xfffffffc00f08947 */ /* 0x004fea000383ffff */
[----:B------:R-:W-:Y:S05]  /*66b0*/  BRA `(.L_x_111) ;  /* 0xffffffc0000c7947 */ /* 0x000fea000383ffff */
.L_x_44:
[----:B------:R-:W-:-:S07]  /*66c0*/  MOV R0, UR5 ;  /* 0x0000000500007c02 */ /* 0x000fce0008000f00 */
.L_x_112:
[----:B-1----:R1:W2:Y:S02]  /*66d0*/  SYNCS.PHASECHK.TRANS64.TRYWAIT P0, [R0+URZ+0x90], R5 ;  /* 0x00009005000075a7 */ /* 0x0022a400080011ff */
[----:B--2---:R-:W-:Y:S05]  /*66e0*/  @!P0 NANOSLEEP.SYNCS 0x989680 ;  /* 0x009896800000895d */ /* 0x004fea0003900000 */
[----:B------:R-:W2:Y:S02]  /*66f0*/  @!P0 SYNCS.PHASECHK.TRANS64 P0, [R0+URZ+0x90], R5 ;  /* 0x00009005000085a7 */ /* 0x000ea400080010ff */
[----:B--2---:R-:W-:Y:S05]  /*6700*/  @!P0 BRA `(.L_x_112) ;  /* 0xfffffffc00f08947 */ /* 0x004fea000383ffff */
[----:B------:R-:W-:Y:S05]  /*6710*/  BRA `(.L_x_113) ;  /* 0xffffffc0001c7947 */ /* 0x000fea000383ffff */
.L_x_45:
[----:B-1----:R1:W2:Y:S02]  /*6720*/  SYNCS.PHASECHK.TRANS64.TRYWAIT P1, [R0+URZ+0x80], R5 ;  /* 0x00008005000075a7 */ /* 0x0022a400080211ff */
[----:B--2---:R-:W-:Y:S05]  /*6730*/  @!P1 NANOSLEEP.SYNCS 0x989680 ;  /* 0x009896800000995d */ /* 0x004fea0003900000 */
[----:B------:R-:W2:Y:S02]  /*6740*/  @!P1 SYNCS.PHASECHK.TRANS64 P1, [R0+URZ+0x80], R5 ;  /* 0x00008005000095a7 */ /* 0x000ea400080210ff */
[----:B--2---:R-:W-:Y:S05]  /*6750*/  @!P1 BRA `(.L_x_45) ;  /* 0xfffffffc00f09947 */ /* 0x004fea000383ffff */
[----:B------:R-:W-:Y:S05]  /*6760*/  BRA `(.L_x_114) ;  /* 0xffffffc0004c7947 */ /* 0x000fea000383ffff */
.L_x_48:
[----:B------:R-:W-:-:S07]  /*6770*/  MOV R0, UR5 ;  /* 0x0000000500007c02 */ /* 0x000fce0008000f00 */
.L_x_115:
[----:B-1----:R1:W2:Y:S02]  /*6780*/  SYNCS.PHASECHK.TRANS64.TRYWAIT P0, [R0+URZ+0x90], R3 ;  /* 0x00009003000075a7 */ /* 0x0022a400080011ff */
[----:B--2---:R-:W-:Y:S05]  /*6790*/  @!P0 NANOSLEEP.SYNCS 0x989680 ;  /* 0x009896800000895d */ /* 0x004fea0003900000 */
[----:B------:R-:W2:Y:S02]  /*67a0*/  @!P0 SYNCS.PHASECHK.TRANS64 P0, [R0+URZ+0x90], R3 ;  /* 0x00009003000085a7 */ /* 0x000ea400080010ff */
[----:B--2---:R-:W-:Y:S05]  /*67b0*/  @!P0 BRA `(.L_x_115) ;  /* 0xfffffffc00f08947 */ /* 0x004fea000383ffff */
[----:B------:R-:W-:Y:S05]  /*67c0*/  BRA `(.L_x_47) ;  /* 0xffffffc000a07947 */ /* 0x000fea000383ffff */
.L_x_55:
[----:B-1----:R1:W2:Y:S02]  /*67d0*/  SYNCS.PHASECHK.TRANS64.TRYWAIT P1, [R0+URZ+0x80], R5 ;  /* 0x00008005000075a7 */ /* 0x0022a400080211ff */
[----:B--2---:R-:W-:Y:S05]  /*67e0*/  @!P1 NANOSLEEP.SYNCS 0x989680 ;  /* 0x009896800000995d */ /* 0x004fea0003900000 */
[----:B------:R-:W2:Y:S02]  /*67f0*/  @!P1 SYNCS.PHASECHK.TRANS64 P1, [R0+URZ+0x80], R5 ;  /* 0x00008005000095a7 */ /* 0x000ea400080210ff */
[----:B--2---:R-:W-:Y:S05]  /*6800*/  @!P1 BRA `(.L_x_55) ;  /* 0xfffffffc00f09947 */ /* 0x004fea000383ffff */
[----:B------:R-:W-:Y:S05]  /*6810*/  BRA `(.L_x_116) ;  /* 0xffffffc800107947 */ /* 0x000fea000383ffff */
.L_x_56:
[----:B------:R-:W-:-:S07]  /*6820*/  MOV R3, UR7 ;  /* 0x0000000700037c02 */ /* 0x000fce0008000f00 */
.L_x_117:
[----:B-1----:R1:W2:Y:S02]  /*6830*/  SYNCS.PHASECHK.TRANS64.TRYWAIT P0, [R3+URZ+0xc0], R0 ;  /* 0x0000c000030075a7 */ /* 0x0022a400080011ff */
[----:B--2---:R-:W-:Y:S05]  /*6840*/  @!P0 NANOSLEEP.SYNCS 0x989680 ;  /* 0x009896800000895d */ /* 0x004fea0003900000 */
[----:B------:R-:W2:Y:S02]  /*6850*/  @!P0 SYNCS.PHASECHK.TRANS64 P0, [R3+URZ+0xc0], R0 ;  /* 0x0000c000030085a7 */ /* 0x000ea400080010ff */
[----:B--2---:R-:W-:Y:S05]  /*6860*/  @!P0 BRA `(.L_x_117) ;  /* 0xfffffffc00f08947 */ /* 0x004fea000383ffff */
[----:B------:R-:W-:Y:S05]  /*6870*/  BRA `(.L_x_118) ;  /* 0xffffffc800607947 */ /* 0x000fea000383ffff */
.L_x_59:
[----:B------:R-:W-:Y:S07]  /*6880*/  MOV R0, UR6 ;  /* 0x0000000600007c02 */ /* 0x000fee0008000f00 */
.L_x_119:
[----:B-1----:R1:W2:Y:S02]  /*6890*/  SYNCS.PHASECHK.TRANS64.TRYWAIT P0, [R0+URZ], R3 ;  /* 0x00000003000075a7 */ /* 0x0022a400080011ff */
[----:B--2---:R-:W-:Y:S05]  /*68a0*/  @!P0 NANOSLEEP.SYNCS 0x989680 ;  /* 0x009896800000895d */ /* 0x004fea0003900000 */
[----:B------:R-:W2:Y:S02]  /*68b0*/  @!P0 SYNCS.PHASECHK.TRANS64 P0, [R0+URZ], R3 ;  /* 0x00000003000085a7 */ /* 0x000ea400080010ff */
[----:B--2---:R-:W-:Y:S05]  /*68c0*/  @!P0 BRA `(.L_x_119) ;  /* 0xfffffffc00f08947 */ /* 0x004fea000383ffff */
[----:B------:R-:W-:Y:S05]  /*68d0*/  BRA `(.L_x_58) ;  /* 0xffffffc8007c7947 */ /* 0x000fea000383ffff */
.L_x_62:
[----:B------:R-:W-:-:S07]  /*68e0*/  MOV R0, UR6 ;  /* 0x0000000600007c02 */ /* 0x000fce0008000f00 */
.L_x_120:
[----:B--2---:R2:W4:Y:S02]  /*68f0*/  SYNCS.PHASECHK.TRANS64.TRYWAIT P0, [R0+URZ], R3 ;  /* 0x00000003000075a7 */ /* 0x00452400080011ff */
[----:B----4-:R-:W-:Y:S05]  /*6900*/  @!P0 NANOSLEEP.SYNCS 0x989680 ;  /* 0x009896800000895d */ /* 0x010fea0003900000 */
[----:B------:R-:W4:Y:S02]  /*6910*/  @!P0 SYNCS.PHASECHK.TRANS64 P0, [R0+URZ], R3 ;  /* 0x00000003000085a7 */ /* 0x000f2400080010ff */
[----:B----4-:R-:W-:Y:S05]  /*6920*/  @!P0 BRA `(.L_x_120) ;  /* 0xfffffffc00f08947 */ /* 0x010fea000383ffff */
[----:B------:R-:W-:Y:S05]  /*6930*/  BRA `(.L_x_121) ;  /* 0xffffffcc00587947 */ /* 0x000fea000383ffff */
.L_x_63:
[----:B------:R-:W-:-:S07]  /*6940*/  MOV R0, UR6 ;  /* 0x0000000600007c02 */ /* 0x000fce0008000f00 */
.L_x_122:
[----:B-1----:R1:W2:Y:S02]  /*6950*/  SYNCS.PHASECHK.TRANS64.TRYWAIT P0, [R0+URZ], R3 ;  /* 0x00000003000075a7 */ /* 0x0022a400080011ff */
[----:B--2---:R-:W-:Y:S05]  /*6960*/  @!P0 NANOSLEEP.SYNCS 0x989680 ;  /* 0x009896800000895d */ /* 0x004fea0003900000 */
[----:B------:R-:W2:Y:S02]  /*6970*/  @!P0 SYNCS.PHASECHK.TRANS64 P0, [R0+URZ], R3 ;  /* 0x00000003000085a7 */ /* 0x000ea400080010ff */
[----:B--2---:R-:W-:Y:S05]  /*6980*/  @!P0 BRA `(.L_x_122) ;  /* 0xfffffffc00f08947 */ /* 0x004fea000383ffff */
[----:B------:R-:W-:Y:S05]  /*6990*/  BRA `(.L_x_123) ;  /* 0xffffffcc00647947 */ /* 0x000fea000383ffff */
.L_x_64:
[----:B------:R-:W-:-:S07]  /*69a0*/  MOV R0, UR6 ;  /* 0x0000000600007c02 */ /* 0x000fce0008000f00 */
.L_x_124:
[----:B-1----:R1:W2:Y:S02]  /*69b0*/  SYNCS.PHASECHK.TRANS64.TRYWAIT P0, [R0+URZ], R3 ;  /* 0x00000003000075a7 */ /* 0x0022a400080011ff */
[----:B--2---:R-:W-:Y:S05]  /*69c0*/  @!P0 NANOSLEEP.SYNCS 0x989680 ;  /* 0x009896800000895d */ /* 0x004fea0003900000 */
[----:B------:R-:W2:Y:S02]  /*69d0*/  @!P0 SYNCS.PHASECHK.TRANS64 P0, [R0+URZ], R3 ;  /* 0x00000003000085a7 */ /* 0x000ea400080010ff */
[----:B--2---:R-:W-:Y:S05]  /*69e0*/  @!P0 BRA `(.L_x_124) ;  /* 0xfffffffc00f08947 */ /* 0x004fea000383ffff */
[----:B------:R-:W-:Y:S05]  /*69f0*/  BRA `(.L_x_125) ;  /* 0xffffffcc00707947 */ /* 0x000fea000383ffff */
.L_x_65:
[----:B------:R-:W-:-:S07]  /*6a00*/  MOV R0, UR7 ;  /* 0x0000000700007c02 */ /* 0x000fce0008000f00 */
.L_x_126:
[----:B-1----:R1:W2:Y:S02]  /*6a10*/  SYNCS.PHASECHK.TRANS64.TRYWAIT P0, [R0+URZ], R3 ;  /* 0x00000003000075a7 */ /* 0x0022a400080011ff */
[----:B--2---:R-:W-:Y:S05]  /*6a20*/  @!P0 NANOSLEEP.SYNCS 0x989680 ;  /* 0x009896800000895d */ /* 0x004fea0003900000 */
[----:B------:R-:W2:Y:S02]  /*6a30*/  @!P0 SYNCS.PHASECHK.TRANS64 P0, [R0+URZ], R3 ;  /* 0x00000003000085a7 */ /* 0x000ea400080010ff */
[----:B--2---:R-:W-:Y:S05]  /*6a40*/  @!P0 BRA `(.L_x_126) ;  /* 0xfffffffc00f08947 */ /* 0x004fea000383ffff */
[----:B------:R-:W-:Y:S05]  /*6a50*/  BRA `(.L_x_127) ;  /* 0xffffffcc007c7947 */ /* 0x000fea000383ffff */
.L_x_70:
[----:B---3--:R3:W1:Y:S02]  /*6a60*/  SYNCS.PHASECHK.TRANS64.TRYWAIT P0, [R0+URZ+0x80], R3 ;  /* 0x00008003000075a7 */ /* 0x00866400080011ff */
[----:B-1----:R-:W-:Y:S05]  /*6a70*/  @!P0 NANOSLEEP.SYNCS 0x989680 ;  /* 0x009896800000895d */ /* 0x002fea0003900000 */
[----:B------:R-:W1:Y:S02]  /*6a80*/  @!P0 SYNCS.PHASECHK.TRANS64 P0, [R0+URZ+0x80], R3 ;  /* 0x00008003000085a7 */ /* 0x000e6400080010ff */
[----:B-1----:R-:W-:Y:S05]  /*6a90*/  @!P0 BRA `(.L_x_70) ;  /* 0xfffffffc00f08947 */ /* 0x002fea000383ffff */
[----:B------:R-:W-:Y:S05]  /*6aa0*/  BRA `(.L_x_128) ;  /* 0xffffffd000787947 */ /* 0x000fea000383ffff */
.L_x_73:
[----:B------:R-:W-:Y:S07]  /*6ab0*/  MOV R0, UR6 ;  /* 0x0000000600007c02 */ /* 0x000fee0008000f00 */
.L_x_129:
[----:B-1----:R1:W3:Y:S02]  /*6ac0*/  SYNCS.PHASECHK.TRANS64.TRYWAIT P0, [R0+URZ+0x78], R3 ;  /* 0x00007803000075a7 */ /* 0x0022e400080011ff */
[----:B---3--:R-:W-:Y:S05]  /*6ad0*/  @!P0 NANOSLEEP.SYNCS 0x989680 ;  /* 0x009896800000895d */ /* 0x008fea0003900000 */
[----:B------:R-:W3:Y:S02]  /*6ae0*/  @!P0 SYNCS.PHASECHK.TRANS64 P0, [R0+URZ+0x78], R3 ;  /* 0x00007803000085a7 */ /* 0x000ee400080010ff */
[----:B---3--:R-:W-:Y:S05]  /*6af0*/  @!P0 BRA `(.L_x_129) ;  /* 0xfffffffc00f08947 */ /* 0x008fea000383ffff */
[----:B------:R-:W-:Y:S05]  /*6b00*/  BRA `(.L_x_72) ;  /* 0xffffffd400647947 */ /* 0x000fea000383ffff */
.L_x_76:
[----:B------:R-:W-:Y:S07]  /*6b10*/  MOV R3, UR6 ;  /* 0x0000000600037c02 */ /* 0x000fee0008000f00 */
.L_x_130:
[----:B-1----:R1:W2:Y:S02]  /*6b20*/  SYNCS.PHASECHK.TRANS64.TRYWAIT P2, [R3+URZ+0x68], R26 ;  /* 0x0000681a030075a7 */ /* 0x0022a400080411ff */
[----:B--2---:R-:W-:Y:S05]  /*6b30*/  @!P2 NANOSLEEP.SYNCS 0x989680 ;  /* 0x009896800000a95d */ /* 0x004fea0003900000 */
[----:B------:R-:W2:Y:S02]  /*6b40*/  @!P2 SYNCS.PHASECHK.TRANS64 P2, [R3+URZ+0x68], R26 ;  /* 0x0000681a0300a5a7 */ /* 0x000ea400080410ff */
[----:B--2---:R-:W-:Y:S05]  /*6b50*/  @!P2 BRA `(.L_x_130) ;  /* 0xfffffffc00f0a947 */ /* 0x004fea000383ffff */
[----:B------:R-:W-:Y:S05]  /*6b60*/  BRA `(.L_x_131) ;  /* 0xffffffd400f87947 */ /* 0x000fea000383ffff */
.L_x_79:
[----:B--2---:R2:W1:Y:S02]  /*6b70*/  SYNCS.PHASECHK.TRANS64.TRYWAIT P0, [R0+URZ+0x80], R3 ;  /* 0x00008003000075a7 */ /* 0x00446400080011ff */
[----:B-1----:R-:W-:Y:S05]  /*6b80*/  @!P0 NANOSLEEP.SYNCS 0x989680 ;  /* 0x009896800000895d */ /* 0x002fea0003900000 */
[----:B------:R-:W1:Y:S02]  /*6b90*/  @!P0 SYNCS.PHASECHK.TRANS64 P0, [R0+URZ+0x80], R3 ;  /* 0x00008003000085a7 */ /* 0x000e6400080010ff */
[----:B-1----:R-:W-:Y:S05]  /*6ba0*/  @!P0 BRA `(.L_x_79) ;  /* 0xfffffffc00f08947 */ /* 0x002fea000383ffff */
[----:B------:R-:W-:Y:S05]  /*6bb0*/  BRA `(.L_x_132) ;  /* 0xffffffdc00547947 */ /* 0x000fea000383ffff */
.L_x_90:
[----:B-1----:R-:W-:Y:S04]  /*6bc0*/  MOV R0, UR43 ;  /* 0x0000002b00007c02 */ /* 0x002fe80008000f00 */
[----:B------:R1:W2:Y:S03]  /*6bd0*/  SYNCS.PHASECHK.TRANS64.TRYWAIT P1, [R0+URZ+0x60], R3 ;  /* 0x00006003000075a7 */ /* 0x0002a600080211ff */
[----:B--2---:R-:W-:Y:S05]  /*6be0*/  @!P1 NANOSLEEP.SYNCS 0x989680 ;  /* 0x009896800000995d */ /* 0x004fea0003900000 */
[----:B------:R-:W2:Y:S02]  /*6bf0*/  @!P1 SYNCS.PHASECHK.TRANS64 P1, [R0+URZ+0x60], R3 ;  /* 0x00006003000095a7 */ /* 0x000ea400080210ff */
[----:B--2---:R-:W-:Y:S05]  /*6c00*/  @!P1 BRA `(.L_x_90) ;  /* 0xfffffffc00ec9947 */ /* 0x004fea000383ffff */
[----:B------:R-:W-:Y:S05]  /*6c10*/  BRA `(.L_x_89) ;  /* 0xffffffe800487947 */ /* 0x000fea000383ffff */
.L_x_92:
[----:B-1----:R1:W4:Y:S02]  /*6c20*/  SYNCS.PHASECHK.TRANS64.TRYWAIT P1, [R92+URZ+0xa0], R7 ;  /* 0x0000a0075c0075a7 */ /* 0x00232400080211ff */
[----:B----4-:R-:W-:Y:S05]  /*6c30*/  @!P1 NANOSLEEP.SYNCS 0x989680 ;  /* 0x009896800000995d */ /* 0x010fea0003900000 */
[----:B------:R-:W4:Y:S02]  /*6c40*/  @!P1 SYNCS.PHASECHK.TRANS64 P1, [R92+URZ+0xa0], R7 ;  /* 0x0000a0075c0095a7 */ /* 0x000f2400080210ff */
[----:B----4-:R-:W-:Y:S05]  /*6c50*/  @!P1 BRA `(.L_x_92) ;  /* 0xfffffffc00f09947 */ /* 0x010fea000383ffff */
[----:B------:R-:W-:Y:S05]  /*6c60*/  BRA `(.L_x_91) ;  /* 0xffffffe800847947 */ /* 0x000fea000383ffff */
        .weak           $__internal_0_$__cuda_sm10x_tcgen05_guardrail_trap_col_being_dealloced_not_returned_by_alloc
        .type           $__internal_0_$__cuda_sm10x_tcgen05_guardrail_trap_col_being_dealloced_not_returned_by_alloc,@function
        .size           $__internal_0_$__cuda_sm10x_tcgen05_guardrail_trap_col_being_dealloced_not_returned_by_alloc,($__internal_1_$__cuda_sm10x_tcgen05_guardrail_trap_phase_invalid_during_alloc - $__internal_0_$__cuda_sm10x_tcgen05_guardrail_trap_col_being_dealloced_not_returned_by_alloc)
$__internal_0_$__cuda_sm10x_tcgen05_guardrail_trap_col_being_dealloced_not_returned_by_alloc:
[----:B------:R-:W-:Y:S05]  /*6c70*/  BPT.TRAP 0x1 ;  /* 0x000000040000795c */ /* 0x000fea0000300000 */
[----:B------:R-:W-:-:S04]  /*6c80*/  HFMA2 R3, -RZ, RZ, 0, 0 ;  /* 0x00000000ff037431 */ /* 0x000fc800000001ff */
[----:B------:R-:W-:Y:S05]  /*6c90*/  RET.REL.NODEC R2 `(_ZN7cutlass13device_kernelINS_4gemm6kernel13GemmUniversalIN4cute5tupleIJiiiiEEENS1_10collective13CollectiveMmaINS1_35MainloopSm100TmaUmmaWarpSpecializedILi6ELi2ELi4ENS5_IJNS4_1CILi1EEESB_SB_EEEEENS5_IJNSA_ILi64EEESE_NSA_ILi128EEEEEEaNS5_IJlSB_lEEEaSH_NS4_8TiledMMAINS4_8MMA_AtomIJNS4_15SM100_MMA_S8_SSIaaiLi64ELi64ELNS4_4UMMA5MajorE0ELSM_0ELNSL_8SaturateE0EEEEEENS4_6LayoutISC_NS5_IJNSA_ILi0EEESR_SR_EEEEENS5_IJNS4_10UnderscoreESU_SU_EEEEENS4_13SM90_TMA_LOADENS4_14ComposedLayoutINS4_7SwizzleILi3ELi4ELi3EEENS4_18smem_ptr_flag_bitsILi8EEENSQ_INS5_IJNSA_ILi8EEESF_EEENS5_IJSF_SB_EEEEEEEvNS4_8identityESX_S17_vS18_EENS_8epilogue10collective18CollectiveEpilogueINS1A_23Sm100TmaWarpSpecializedILi1ELi1ELi32ELb0ELb0EEEJSG_NS5_IJNSQ_ISE_SB_EES1F_EEEaSH_aSH_NS1A_6fusion15FusionCallbacksIS1E_NS1H_17LinearCombinationIaiaiLNS_15FloatRoundStyleE2EEESG_S1G_JEEENS4_5SM1004TMEM4LOAD26SM100_TMEM_LOAD_16dp32b32xESX_NSY_INSZ_ILi2ELi4ELi3EEES12_NSQ_INS5_IJS13_SE_EEENS5_IJSE_SB_EEEEEEENS4_39AutoVectorizingCopyWithAssumedAlignmentILi128EEENS4_14SM90_TMA_STOREES1V_S1X_S1X_EEEvvEEEEvNT_6ParamsE) ;  /* 0xffffff9002d87950 */ /* 0x000fea0003c3ffff */
        .weak           $__internal_1_$__cuda_sm10x_tcgen05_guardrail_trap_phase_invalid_during_alloc
        .type           $__internal_1_$__cuda_sm10x_tcgen05_guardrail_trap_phase_invalid_during_alloc,@function
        .size           $__internal_1_$__cuda_sm10x_tcgen05_guardrail_trap_phase_invalid_during_alloc,($__internal_2_$__cuda_sm10x_tcgen05_guardrail_trap_unallocated_columns_being_dealloced - $__internal_1_$__cuda_sm10x_tcgen05_guardrail_trap_phase_invalid_during_alloc)
$__internal_1_$__cuda_sm10x_tcgen05_guardrail_trap_phase_invalid_during_alloc:
[----:B------:R-:W-:Y:S05]  /*6ca0*/  BPT.TRAP 0x1 ;  /* 0x000000040000795c */ /* 0x000fea0000300000 */
[----:B------:R-:W-:-:S04]  /*6cb0*/  MOV R3, 0x0 ;  /* 0x0000000000037802 */ /* 0x000fc80000000f00 */
[----:B------:R-:W-:Y:S05]  /*6cc0*/  RET.REL.NODEC R2 `(_ZN7cutlass13device_kernelINS_4gemm6kernel13GemmUniversalIN4cute5tupleIJiiiiEEENS1_10collective13CollectiveMmaINS1_35MainloopSm100TmaUmmaWarpSpecializedILi6ELi2ELi4ENS5_IJNS4_1CILi1EEESB_SB_EEEEENS5_IJNSA_ILi64EEESE_NSA_ILi128EEEEEEaNS5_IJlSB_lEEEaSH_NS4_8TiledMMAINS4_8MMA_AtomIJNS4_15SM100_MMA_S8_SSIaaiLi64ELi64ELNS4_4UMMA5MajorE0ELSM_0ELNSL_8SaturateE0EEEEEENS4_6LayoutISC_NS5_IJNSA_ILi0EEESR_SR_EEEEENS5_IJNS4_10UnderscoreESU_SU_EEEEENS4_13SM90_TMA_LOADENS4_14ComposedLayoutINS4_7SwizzleILi3ELi4ELi3EEENS4_18smem_ptr_flag_bitsILi8EEENSQ_INS5_IJNSA_ILi8EEESF_EEENS5_IJSF_SB_EEEEEEEvNS4_8identityESX_S17_vS18_EENS_8epilogue10collective18CollectiveEpilogueINS1A_23Sm100TmaWarpSpecializedILi1ELi1ELi32ELb0ELb0EEEJSG_NS5_IJNSQ_ISE_SB_EES1F_EEEaSH_aSH_NS1A_6fusion15FusionCallbacksIS1E_NS1H_17LinearCombinationIaiaiLNS_15FloatRoundStyleE2EEESG_S1G_JEEENS4_5SM1004TMEM4LOAD26SM100_TMEM_LOAD_16dp32b32xESX_NSY_INSZ_ILi2ELi4ELi3EEES12_NSQ_INS5_IJS13_SE_EEENS5_IJSE_SB_EEEEEEENS4_39AutoVectorizingCopyWithAssumedAlignmentILi128EEENS4_14SM90_TMA_STOREES1V_S1X_S1X_EEEvvEEEEvNT_6ParamsE) ;  /* 0xffffff9002cc7950 */ /* 0x000fea0003c3ffff */
        .weak           $__internal_2_$__cuda_sm10x_tcgen05_guardrail_trap_unallocated_columns_being_dealloced
        .type           $__internal_2_$__cuda_sm10x_tcgen05_guardrail_trap_unallocated_columns_being_dealloced,@function
        .size           $__internal_2_$__cuda_sm10x_tcgen05_guardrail_trap_unallocated_columns_being_dealloced,(.L_x_134 - $__internal_2_$__cuda_sm10x_tcgen05_guardrail_trap_unallocated_columns_being_dealloced)
$__internal_2_$__cuda_sm10x_tcgen05_guardrail_trap_unallocated_columns_being_dealloced:
[----:B------:R-:W-:Y:S05]  /*6cd0*/  BPT.TRAP 0x1 ;  /* 0x000000040000795c */ /* 0x000fea0000300000 */
[----:B------:R-:W-:-:S04]  /*6ce0*/  HFMA2 R3, -RZ, RZ, 0, 0 ;  /* 0x00000000ff037431 */ /* 0x000fc800000001ff */
[----:B------:R-:W-:Y:S05]  /*6cf0*/  RET.REL.NODEC R2 `(_ZN7cutlass13device_kernelINS_4gemm6kernel13GemmUniversalIN4cute5tupleIJiiiiEEENS1_10collective13CollectiveMmaINS1_35MainloopSm100TmaUmmaWarpSpecializedILi6ELi2ELi4ENS5_IJNS4_1CILi1EEESB_SB_EEEEENS5_IJNSA_ILi64EEESE_NSA_ILi128EEEEEEaNS5_IJlSB_lEEEaSH_NS4_8TiledMMAINS4_8MMA_AtomIJNS4_15SM100_MMA_S8_SSIaaiLi64ELi64ELNS4_4UMMA5MajorE0ELSM_0ELNSL_8SaturateE0EEEEEENS4_6LayoutISC_NS5_IJNSA_ILi0EEESR_SR_EEEEENS5_IJNS4_10UnderscoreESU_SU_EEEEENS4_13SM90_TMA_LOADENS4_14ComposedLayoutINS4_7SwizzleILi3ELi4ELi3EEENS4_18smem_ptr_flag_bitsILi8EEENSQ_INS5_IJNSA_ILi8EEESF_EEENS5_IJSF_SB_EEEEEEEvNS4_8identityESX_S17_vS18_EENS_8epilogue10collective18CollectiveEpilogueINS1A_23Sm100TmaWarpSpecializedILi1ELi1ELi32ELb0ELb0EEEJSG_NS5_IJNSQ_ISE_SB_EES1F_EEEaSH_aSH_NS1A_6fusion15FusionCallbacksIS1E_NS1H_17LinearCombinationIaiaiLNS_15FloatRoundStyleE2EEESG_S1G_JEEENS4_5SM1004TMEM4LOAD26SM100_TMEM_LOAD_16dp32b32xESX_NSY_INSZ_ILi2ELi4ELi3EEES12_NSQ_INS5_IJS13_SE_EEENS5_IJSE_SB_EEEEEEENS4_39AutoVectorizingCopyWithAssumedAlignmentILi128EEENS4_14SM90_TMA_STOREES1V_S1X_S1X_EEEvvEEEEvNT_6ParamsE) ;  /* 0xffffff9002c07950 */ /* 0x000fea0003c3ffff */
.L_x_133:
[----:B------:R-:W-:-:S00]  /*6d00*/  BRA `(.L_x_133) ;  /* 0xfffffffc00fc7947 */ /* 0x000fc0000383ffff */
[----:B------:R-:W-:-:S00]  /*6d10*/  NOP ;  /* 0x0000000000007918 */ /* 0x000fc00000000000 */
        /* <DEDUP_REMOVED lines=14> */
.L_x_134:


//--------------------- .nv.global.init           --------------------------
	.section	.nv.global.init,"aw",@progbits
.nv.global.init:
	.type		$str$27,@object
	.size		$str$27,($str$28 - $str$27)
$str$27:
        /*0000*/ 	.byte	0x28, 0x61, 0x64, 0x64, 0x72, 0x65, 0x73, 0x73, 0x20, 0x26, 0x20, 0x6d, 0x61, 0x73, 0x6b, 0x29
        /*0010*/ 	.byte	0x20, 0x3d, 0x3d, 0x20, 0x30, 0x00
	.type		$str$28,@object
	.size		$str$28,($str$26 - $str$28)
$str$28:
        /*0016*/ 	.byte	0x2f, 0x74, 0x6d, 0x70, 0x2f, 0x63, 0x75, 0x74, 0x6c, 0x61, 0x73, 0x73, 0x5f, 0x73, 0x77, 0x65
        /*0026*/ 	.byte	0x65, 0x70, 0x5f, 0x73, 0x72, 0x63, 0x2f, 0x69, 0x6e, 0x63, 0x6c, 0x75, 0x64, 0x65, 0x2f, 0x63
        /*0036*/ 	.byte	0x75, 0x74, 0x65, 0x2f, 0x70, 0x6f, 0x69, 0x6e, 0x74, 0x65, 0x72, 0x5f, 0x66, 0x6c, 0x61, 0x67
        /*0046*/ 	.byte	0x67, 0x65, 0x64, 0x2e, 0x68, 0x70, 0x70, 0x00
	.type		$str$26,@object
	.size		$str$26,($str$25 - $str$26)
$str$26:
        /*004e*/ 	.byte	0x2f, 0x74, 0x6d, 0x70, 0x2f, 0x63, 0x75, 0x74, 0x6c, 0x61, 0x73, 0x73, 0x5f, 0x73, 0x77, 0x65
        /*005e*/ 	.byte	0x65, 0x70, 0x5f, 0x73, 0x72, 0x63, 0x2f, 0x69, 0x6e, 0x63, 0x6c, 0x75, 0x64, 0x65, 0x2f, 0x63
        /*006e*/ 	.byte	0x75, 0x74, 0x65, 0x2f, 0x61, 0x74, 0x6f, 0x6d, 0x2f, 0x63, 0x6f, 0x70, 0x79, 0x5f, 0x74, 0x72
        /*007e*/ 	.byte	0x61, 0x69, 0x74, 0x73, 0x5f, 0x73, 0x6d, 0x31, 0x30, 0x30, 0x2e, 0x68, 0x70, 0x70, 0x00
	.type		$str$25,@object
	.size		$str$25,(__unnamed_1 - $str$25)
$str$25:
        /*008d*/ 	.byte	0x28, 0x28, 0x75, 0x69, 0x6e, 0x74, 0x33, 0x32, 0x5f, 0x74, 0x28, 0x74, 0x68, 0x72, 0x65, 0x61
        /*009d*/ 	.byte	0x64, 0x49, 0x64, 0x78, 0x2e, 0x78, 0x29, 0x20, 0x2f, 0x20, 0x33, 0x32, 0x29, 0x20, 0x25, 0x20
        /*00ad*/ 	.byte	0x34, 0x29, 0x20, 0x3d, 0x3d, 0x20, 0x28, 0x28, 0x28, 0x74, 0x6d, 0x65, 0x6d, 0x5f, 0x61, 0x64
        /*00bd*/ 	.byte	0x64, 0x72, 0x20, 0x3e, 0x3e, 0x20, 0x31, 0x36, 0x29, 0x20, 0x2f, 0x20, 0x33, 0x32, 0x29, 0x20
        /*00cd*/ 	.byte	0x25, 0x20, 0x34, 0x29, 0x00
	.type		__unnamed_1,@object
	.size		__unnamed_1,(__unnamed_2 - __unnamed_1)
__unnamed_1:
        /*00d2*/ 	.byte	0x61, 0x75, 0x74, 0x6f, 0x20, 0x63, 0x75, 0x74, 0x65, 0x3a, 0x3a, 0x61, 0x73, 0x5f, 0x70, 0x6f
        /* <DEDUP_REMOVED lines=24> */
        /*0262*/ 	.byte	0x00
	.type		__unnamed_2,@object
	.size		__unnamed_2,(.L_2 - __unnamed_2)
__unnamed_2:
        /* <DEDUP_REMOVED lines=41> */
.L_2:


//--------------------- .nv.shared._ZN7cutlass13device_kernelINS_4gemm6kernel13GemmUniversalIN4cute5tupleIJiiiiEEENS1_10collective13CollectiveMmaINS1_35MainloopSm100TmaUmmaWarpSpecializedILi6ELi2ELi4ENS5_IJNS4_1CILi1EEESB_SB_EEEEENS5_IJNSA_ILi64EEESE_NSA_ILi128EEEEEEaNS5_IJlSB_lEEEaSH_NS4_8TiledMMAINS4_8MMA_AtomIJNS4_15SM100_MMA_S8_SSIaaiLi64ELi64ELNS4_4UMMA5MajorE0ELSM_0ELNSL_8SaturateE0EEEEEENS4_6LayoutISC_NS5_IJNSA_ILi0EEESR_SR_EEEEENS5_IJNS4_10UnderscoreESU_SU_EEEEENS4_13SM90_TMA_LOADENS4_14ComposedLayoutINS4_7SwizzleILi3ELi4ELi3EEENS4_18smem_ptr_flag_bitsILi8EEENSQ_INS5_IJNSA_ILi8EEESF_EEENS5_IJSF_SB_EEEEEEEvNS4_8identityESX_S17_vS18_EENS_8epilogue10collective18CollectiveEpilogueINS1A_23Sm100TmaWarpSpecializedILi1ELi1ELi32ELb0ELb0EEEJSG_NS5_IJNSQ_ISE_SB_EES1F_EEEaSH_aSH_NS1A_6fusion15FusionCallbacksIS1E_NS1H_17LinearCombinationIaiaiLNS_15FloatRoundStyleE2EEESG_S1G_JEEENS4_5SM1004TMEM4LOAD26SM100_TMEM_LOAD_16dp32b32xESX_NSY_INSZ_ILi2ELi4ELi3EEES12_NSQ_INS5_IJS13_SE_EEENS5_IJSE_SB_EEEEEEENS4_39AutoVectorizingCopyWithAssumedAlignmentILi128EEENS4_14SM90_TMA_STOREES1V_S1X_S1X_EEEvvEEEEvNT_6ParamsE --------------------------
	.section	.nv.shared._ZN7cutlass13device_kernelINS_4gemm6kernel13GemmUniversalIN4cute5tupleIJiiiiEEENS1_10collective13CollectiveMmaINS1_35MainloopSm100TmaUmmaWarpSpecializedILi6ELi2ELi4ENS5_IJNS4_1CILi1EEESB_SB_EEEEENS5_IJNSA_ILi64EEESE_NSA_ILi128EEEEEEaNS5_IJlSB_lEEEaSH_NS4_8TiledMMAINS4_8MMA_AtomIJNS4_15SM100_MMA_S8_SSIaaiLi64ELi64ELNS4_4UMMA5MajorE0ELSM_0ELNSL_8SaturateE0EEEEEENS4_6LayoutISC_NS5_IJNSA_ILi0EEESR_SR_EEEEENS5_IJNS4_10UnderscoreESU_SU_EEEEENS4_13SM90_TMA_LOADENS4_14ComposedLayoutINS4_7SwizzleILi3ELi4ELi3EEENS4_18smem_ptr_flag_bitsILi8EEENSQ_INS5_IJNSA_ILi8EEESF_EEENS5_IJSF_SB_EEEEEEEvNS4_8identityESX_S17_vS18_EENS_8epilogue10collective18CollectiveEpilogueINS1A_23Sm100TmaWarpSpecializedILi1ELi1ELi32ELb0ELb0EEEJSG_NS5_IJNSQ_ISE_SB_EES1F_EEEaSH_aSH_NS1A_6fusion15FusionCallbacksIS1E_NS1H_17LinearCombinationIaiaiLNS_15FloatRoundStyleE2EEESG_S1G_JEEENS4_5SM1004TMEM4LOAD26SM100_TMEM_LOAD_16dp32b32xESX_NSY_INSZ_ILi2ELi4ELi3EEES12_NSQ_INS5_IJS13_SE_EEENS5_IJSE_SB_EEEEEEENS4_39AutoVectorizingCopyWithAssumedAlignmentILi128EEENS4_14SM90_TMA_STOREES1V_S1X_S1X_EEEvvEEEEvNT_6ParamsE,"aw",@nobits
	.sectionflags	@""
	.align	16
	.zero		1024


//--------------------- .nv.shared.reserved.0     --------------------------
	.section	.nv.shared.reserved.0,"aw",@nobits
	.weak		__nv_reservedSMEM_offset_0_alias
	.size		__nv_reservedSMEM_offset_0_alias, 0, 64
	.other		__nv_reservedSMEM_offset_0_alias,@"STO_CUDA_RESERVED_SHARED STV_DEFAULT"
__nv_reservedSMEM_offset_0_alias:
	.zero		0
.nv.shared.reserved.0:
	.zero		64
	.weak		__nv_reservedSMEM_tcgen05_partition
	.type		__nv_reservedSMEM_tcgen05_partition,@object
	.size		__nv_reservedSMEM_tcgen05_partition,(.L_0 - __nv_reservedSMEM_tcgen05_partition)
__nv_reservedSMEM_tcgen05_partition:
	.zero		32
.L_0:


//--------------------- .nv.global                --------------------------
	.section	.nv.global,"aw",@nobits
.nv.global:
	.type		_ZN40_INTERNAL_94727080_4_k_cu_1bf95242_270214cute1_E,@object
	.size		_ZN40_INTERNAL_94727080_4_k_cu_1bf95242_270214cute1_E,(_ZN40_INTERNAL_94727080_4_k_cu_1bf95242_270214cuda3std3__45__cpo6cbeginE - _ZN40_INTERNAL_94727080_4_k_cu_1bf95242_270214cute1_E)
_ZN40_INTERNAL_94727080_4_k_cu_1bf95242_270214cute1_E:
	.zero		1
	.type		_ZN40_INTERNAL_94727080_4_k_cu_1bf95242_270214cuda3std3__45__cpo6cbeginE,@object
	.size		_ZN40_INTERNAL_94727080_4_k_cu_1bf95242_270214cuda3std3__45__cpo6cbeginE,(_ZN40_INTERNAL_94727080_4_k_cu_1bf95242_270214cuda3std3__48in_placeE - _ZN40_INTERNAL_94727080_4_k_cu_1bf95242_270214cuda3std3__45__cpo6cbeginE)
_ZN40_INTERNAL_94727080_4_k_cu_1bf95242_270214cuda3std3__45__cpo6cbeginE:
	.zero		1
	.type		_ZN40_INTERNAL_94727080_4_k_cu_1bf95242_270214cuda3std3__48in_placeE,@object
	.size		_ZN40_INTERNAL_94727080_4_k_cu_1bf95242_270214cuda3std3__48in_placeE,(_ZN40_INTERNAL_94727080_4_k_cu_1bf95242_270214cuda3std6ranges3__45__cpo9iter_moveE - _ZN40_INTERNAL_94727080_4_k_cu_1bf95242_270214cuda3std3__48in_placeE)
_ZN40_INTERNAL_94727080_4_k_cu_1bf95242_270214cuda3std3__48in_placeE:
	.zero		1
	.type		_ZN40_INTERNAL_94727080_4_k_cu_1bf95242_270214cuda3std6ranges3__45__cpo9iter_moveE,@object
	.size		_ZN40_INTERNAL_94727080_4_k_cu_1bf95242_270214cuda3std6ranges3__45__cpo9iter_moveE,(_ZN40_INTERNAL_94727080_4_k_cu_1bf95242_270214cuda3std3__45__cpo5beginE - _ZN40_INTERNAL_94727080_4_k_cu_1bf95242_270214cuda3std6ranges3__45__cpo9iter_moveE)
_ZN40_INTERNAL_94727080_4_k_cu_1bf95242_270214cuda3std6ranges3__45__cpo9iter_moveE:
	.zero		1
	.type		_ZN40_INTERNAL_94727080_4_k_cu_1bf95242_270214cuda3std3__45__cpo5beginE,@object
	.size		_ZN40_INTERNAL_94727080_4_k_cu_1bf95242_270214cuda3std3__45__cpo5beginE,(_ZN40_INTERNAL_94727080_4_k_cu_1bf95242_270214cuda3std3__442_GLOBAL__N__94727080_4_k_cu_1bf95242_270216ignoreE - _ZN40_INTERNAL_94727080_4_k_cu_1bf95242_270214cuda3std3__45__cpo5beginE)
_ZN40_INTERNAL_94727080_4_k_cu_1bf95242_270214cuda3std3__45__cpo5beginE:
	.zero		1
	.type		_ZN40_INTERNAL_94727080_4_k_cu_1bf95242_270214cuda3std3__442_GLOBAL__N__94727080_4_k_cu_1bf95242_270216ignoreE,@object
	.size		_ZN40_INTERNAL_94727080_4_k_cu_1bf95242_270214cuda3std3__442_GLOBAL__N__94727080_4_k_cu_1bf95242_270216ignoreE,(_ZN40_INTERNAL_94727080_4_k_cu_1bf95242_270214cute7productE - _ZN40_INTERNAL_94727080_4_k_cu_1bf95242_270214cuda3std3__442_GLOBAL__N__94727080_4_k_cu_1bf95242_270216ignoreE)
_ZN40_INTERNAL_94727080_4_k_cu_1bf95242_270214cuda3std3__442_GLOBAL__N__94727080_4_k_cu_1bf95242_270216ignoreE:
	.zero		1
	.type		_ZN40_INTERNAL_94727080_4_k_cu_1bf95242_270214cute7productE,@object
	.size		_ZN40_INTERNAL_94727080_4_k_cu_1bf95242_270214cute7productE,(_ZN40_INTERNAL_94727080_4_k_cu_1bf95242_270214cuda3std3__45__cpo3endE - _ZN40_INTERNAL_94727080_4_k_cu_1bf95242_270214cute7productE)
_ZN40_INTERNAL_94727080_4_k_cu_1bf95242_270214cute7productE:
	.zero		1
	.type		_ZN40_INTERNAL_94727080_4_k_cu_1bf95242_270214cuda3std3__45__cpo3endE,@object
	.size		_ZN40_INTERNAL_94727080_4_k_cu_1bf95242_270214cuda3std3__45__cpo3endE,(_ZN40_INTERNAL_94727080_4_k_cu_1bf95242_270214cuda3std3__419piecewise_constructE - _ZN40_INTERNAL_94727080_4_k_cu_1bf95242_270214cuda3std3__45__cpo3endE)
_ZN40_INTERNAL_94727080_4_k_cu_1bf95242_270214cuda3std3__45__cpo3endE:
	.zero		1
	.type		_ZN40_INTERNAL_94727080_4_k_cu_1bf95242_270214cuda3std3__419piecewise_constructE,@object
	.size		_ZN40_INTERNAL_94727080_4_k_cu_1bf95242_270214cuda3std3__419piecewise_constructE,(_ZN40_INTERNAL_94727080_4_k_cu_1bf95242_270214cuda3std3__45__cpo4cendE - _ZN40_INTERNAL_94727080_4_k_cu_1bf95242_270214cuda3std3__419piecewise_constructE)
_ZN40_INTERNAL_94727080_4_k_cu_1bf95242_270214cuda3std3__419piecewise_constructE:
	.zero		1
	.type		_ZN40_INTERNAL_94727080_4_k_cu_1bf95242_270214cuda3std3__45__cpo4cendE,@object
	.size		_ZN40_INTERNAL_94727080_4_k_cu_1bf95242_270214cuda3std3__45__cpo4cendE,(_ZN40_INTERNAL_94727080_4_k_cu_1bf95242_270214cuda3std6ranges3__45__cpo4swapE - _ZN40_INTERNAL_94727080_4_k_cu_1bf95242_270214cuda3std3__45__cpo4cendE)
_ZN40_INTERNAL_94727080_4_k_cu_1bf95242_270214cuda3std3__45__cpo4cendE:
	.zero		1
	.type		_ZN40_INTERNAL_94727080_4_k_cu_1bf95242_270214cuda3std6ranges3__45__cpo4swapE,@object
	.size		_ZN40_INTERNAL_94727080_4_k_cu_1bf95242_270214cuda3std6ranges3__45__cpo4swapE,(.L_10 - _ZN40_INTERNAL_94727080_4_k_cu_1bf95242_270214cuda3std6ranges3__45__cpo4swapE)
_ZN40_INTERNAL_94727080_4_k_cu_1bf95242_270214cuda3std6ranges3__45__cpo4swapE:
	.zero		1
.L_10:


//--------------------- .nv.constant0._ZN7cutlass13device_kernelINS_4gemm6kernel13GemmUniversalIN4cute5tupleIJiiiiEEENS1_10collective13CollectiveMmaINS1_35MainloopSm100TmaUmmaWarpSpecializedILi6ELi2ELi4ENS5_IJNS4_1CILi1EEESB_SB_EEEEENS5_IJNSA_ILi64EEESE_NSA_ILi128EEEEEEaNS5_IJlSB_lEEEaSH_NS4_8TiledMMAINS4_8MMA_AtomIJNS4_15SM100_MMA_S8_SSIaaiLi64ELi64ELNS4_4UMMA5MajorE0ELSM_0ELNSL_8SaturateE0EEEEEENS4_6LayoutISC_NS5_IJNSA_ILi0EEESR_SR_EEEEENS5_IJNS4_10UnderscoreESU_SU_EEEEENS4_13SM90_TMA_LOADENS4_14ComposedLayoutINS4_7SwizzleILi3ELi4ELi3EEENS4_18smem_ptr_flag_bitsILi8EEENSQ_INS5_IJNSA_ILi8EEESF_EEENS5_IJSF_SB_EEEEEEEvNS4_8identityESX_S17_vS18_EENS_8epilogue10collective18CollectiveEpilogueINS1A_23Sm100TmaWarpSpecializedILi1ELi1ELi32ELb0ELb0EEEJSG_NS5_IJNSQ_ISE_SB_EES1F_EEEaSH_aSH_NS1A_6fusion15FusionCallbacksIS1E_NS1H_17LinearCombinationIaiaiLNS_15FloatRoundStyleE2EEESG_S1G_JEEENS4_5SM1004TMEM4LOAD26SM100_TMEM_LOAD_16dp32b32xESX_NSY_INSZ_ILi2ELi4ELi3EEES12_NSQ_INS5_IJS13_SE_EEENS5_IJSE_SB_EEEEEEENS4_39AutoVectorizingCopyWithAssumedAlignmentILi128EEENS4_14SM90_TMA_STOREES1V_S1X_S1X_EEEvvEEEEvNT_6ParamsE --------------------------
	.section	.nv.constant0._ZN7cutlass13device_kernelINS_4gemm6kernel13GemmUniversalIN4cute5tupleIJiiiiEEENS1_10collective13CollectiveMmaINS1_35MainloopSm100TmaUmmaWarpSpecializedILi6ELi2ELi4ENS5_IJNS4_1CILi1EEESB_SB_EEEEENS5_IJNSA_ILi64EEESE_NSA_ILi128EEEEEEaNS5_IJlSB_lEEEaSH_NS4_8TiledMMAINS4_8MMA_AtomIJNS4_15SM100_MMA_S8_SSIaaiLi64ELi64ELNS4_4UMMA5MajorE0ELSM_0ELNSL_8SaturateE0EEEEEENS4_6LayoutISC_NS5_IJNSA_ILi0EEESR_SR_EEEEENS5_IJNS4_10UnderscoreESU_SU_EEEEENS4_13SM90_TMA_LOADENS4_14ComposedLayoutINS4_7SwizzleILi3ELi4ELi3EEENS4_18smem_ptr_flag_bitsILi8EEENSQ_INS5_IJNSA_ILi8EEESF_EEENS5_IJSF_SB_EEEEEEEvNS4_8identityESX_S17_vS18_EENS_8epilogue10collective18CollectiveEpilogueINS1A_23Sm100TmaWarpSpecializedILi1ELi1ELi32ELb0ELb0EEEJSG_NS5_IJNSQ_ISE_SB_EES1F_EEEaSH_aSH_NS1A_6fusion15FusionCallbacksIS1E_NS1H_17LinearCombinationIaiaiLNS_15FloatRoundStyleE2EEESG_S1G_JEEENS4_5SM1004TMEM4LOAD26SM100_TMEM_LOAD_16dp32b32xESX_NSY_INSZ_ILi2ELi4ELi3EEES12_NSQ_INS5_IJS13_SE_EEENS5_IJSE_SB_EEEEEEENS4_39AutoVectorizingCopyWithAssumedAlignmentILi128EEENS4_14SM90_TMA_STOREES1V_S1X_S1X_EEEvvEEEEvNT_6ParamsE,"a",@progbits
	.sectionflags	@""
	.align	4
.nv.constant0._ZN7cutlass13device_kernelINS_4gemm6kernel13GemmUniversalIN4cute5tupleIJiiiiEEENS1_10collective13CollectiveMmaINS1_35MainloopSm100TmaUmmaWarpSpecializedILi6ELi2ELi4ENS5_IJNS4_1CILi1EEESB_SB_EEEEENS5_IJNSA_ILi64EEESE_NSA_ILi128EEEEEEaNS5_IJlSB_lEEEaSH_NS4_8TiledMMAINS4_8MMA_AtomIJNS4_15SM100_MMA_S8_SSIaaiLi64ELi64ELNS4_4UMMA5MajorE0ELSM_0ELNSL_8SaturateE0EEEEEENS4_6LayoutISC_NS5_IJNSA_ILi0EEESR_SR_EEEEENS5_IJNS4_10UnderscoreESU_SU_EEEEENS4_13SM90_TMA_LOADENS4_14ComposedLayoutINS4_7SwizzleILi3ELi4ELi3EEENS4_18smem_ptr_flag_bitsILi8EEENSQ_INS5_IJNSA_ILi8EEESF_EEENS5_IJSF_SB_EEEEEEEvNS4_8identityESX_S17_vS18_EENS_8epilogue10collective18CollectiveEpilogueINS1A_23Sm100TmaWarpSpecializedILi1ELi1ELi32ELb0ELb0EEEJSG_NS5_IJNSQ_ISE_SB_EES1F_EEEaSH_aSH_NS1A_6fusion15FusionCallbacksIS1E_NS1H_17LinearCombinationIaiaiLNS_15FloatRoundStyleE2EEESG_S1G_JEEENS4_5SM1004TMEM4LOAD26SM100_TMEM_LOAD_16dp32b32xESX_NSY_INSZ_ILi2ELi4ELi3EEES12_NSQ_INS5_IJS13_SE_EEENS5_IJSE_SB_EEEEEEENS4_39AutoVectorizingCopyWithAssumedAlignmentILi128EEENS4_14SM90_TMA_STOREES1V_S1X_S1X_EEEvvEEEEvNT_6ParamsE:
	.zero		2944


//--------------------- SYMBOLS --------------------------

	.type		.nv.reservedSmem.offset0,@object
	.size		.nv.reservedSmem.offset0,0x4
	.type		.nv.reservedSmem.cap,@object
	.size		.nv.reservedSmem.cap,0x4
	.type		__assertfail,@function
